//
// Generated by NVIDIA NVVM Compiler
//
// Compiler Build ID: CL-36424714
// Cuda compilation tools, release 13.0, V13.0.88
// Based on NVVM 20.0.0
//

.version 9.0
.target sm_100
.address_size 64

	// .globl	_Z8warpSortPiS_
// _ZZ8warpSortPiS_E9sort_temp has been demoted
.global .align 1 .b8 _ZN34_INTERNAL_e6c04d47_4_k_cu_6cb523ec4cuda3std3__45__cpo5beginE[1];
.global .align 1 .b8 _ZN34_INTERNAL_e6c04d47_4_k_cu_6cb523ec4cuda3std3__45__cpo3endE[1];
.global .align 1 .b8 _ZN34_INTERNAL_e6c04d47_4_k_cu_6cb523ec4cuda3std3__45__cpo6cbeginE[1];
.global .align 1 .b8 _ZN34_INTERNAL_e6c04d47_4_k_cu_6cb523ec4cuda3std3__45__cpo4cendE[1];
.global .align 1 .b8 _ZN34_INTERNAL_e6c04d47_4_k_cu_6cb523ec4cuda3std3__45__cpo6rbeginE[1];
.global .align 1 .b8 _ZN34_INTERNAL_e6c04d47_4_k_cu_6cb523ec4cuda3std3__45__cpo4rendE[1];
.global .align 1 .b8 _ZN34_INTERNAL_e6c04d47_4_k_cu_6cb523ec4cuda3std3__45__cpo7crbeginE[1];
.global .align 1 .b8 _ZN34_INTERNAL_e6c04d47_4_k_cu_6cb523ec4cuda3std3__45__cpo5crendE[1];
.global .align 1 .b8 _ZN34_INTERNAL_e6c04d47_4_k_cu_6cb523ec4cuda3std3__436_GLOBAL__N__e6c04d47_4_k_cu_6cb523ec6ignoreE[1];
.global .align 1 .b8 _ZN34_INTERNAL_e6c04d47_4_k_cu_6cb523ec4cuda3std3__419piecewise_constructE[1];
.global .align 1 .b8 _ZN34_INTERNAL_e6c04d47_4_k_cu_6cb523ec4cuda3std3__48in_placeE[1];
.global .align 1 .b8 _ZN34_INTERNAL_e6c04d47_4_k_cu_6cb523ec4cuda3std3__420unreachable_sentinelE[1];
.global .align 1 .b8 _ZN34_INTERNAL_e6c04d47_4_k_cu_6cb523ec4cuda3std3__47nulloptE[1];
.global .align 1 .b8 _ZN34_INTERNAL_e6c04d47_4_k_cu_6cb523ec4cuda3std3__48unexpectE[1];
.global .align 1 .b8 _ZN34_INTERNAL_e6c04d47_4_k_cu_6cb523ec4cuda3std6ranges3__45__cpo4swapE[1];
.global .align 1 .b8 _ZN34_INTERNAL_e6c04d47_4_k_cu_6cb523ec4cuda3std6ranges3__45__cpo9iter_moveE[1];
.global .align 1 .b8 _ZN34_INTERNAL_e6c04d47_4_k_cu_6cb523ec4cuda3std6ranges3__45__cpo5beginE[1];
.global .align 1 .b8 _ZN34_INTERNAL_e6c04d47_4_k_cu_6cb523ec4cuda3std6ranges3__45__cpo3endE[1];
.global .align 1 .b8 _ZN34_INTERNAL_e6c04d47_4_k_cu_6cb523ec4cuda3std6ranges3__45__cpo6cbeginE[1];
.global .align 1 .b8 _ZN34_INTERNAL_e6c04d47_4_k_cu_6cb523ec4cuda3std6ranges3__45__cpo4cendE[1];
.global .align 1 .b8 _ZN34_INTERNAL_e6c04d47_4_k_cu_6cb523ec4cuda3std6ranges3__45__cpo7advanceE[1];
.global .align 1 .b8 _ZN34_INTERNAL_e6c04d47_4_k_cu_6cb523ec4cuda3std6ranges3__45__cpo9iter_swapE[1];
.global .align 1 .b8 _ZN34_INTERNAL_e6c04d47_4_k_cu_6cb523ec4cuda3std6ranges3__45__cpo4nextE[1];
.global .align 1 .b8 _ZN34_INTERNAL_e6c04d47_4_k_cu_6cb523ec4cuda3std6ranges3__45__cpo4prevE[1];
.global .align 1 .b8 _ZN34_INTERNAL_e6c04d47_4_k_cu_6cb523ec4cuda3std6ranges3__45__cpo4dataE[1];
.global .align 1 .b8 _ZN34_INTERNAL_e6c04d47_4_k_cu_6cb523ec4cuda3std6ranges3__45__cpo5cdataE[1];
.global .align 1 .b8 _ZN34_INTERNAL_e6c04d47_4_k_cu_6cb523ec4cuda3std6ranges3__45__cpo4sizeE[1];
.global .align 1 .b8 _ZN34_INTERNAL_e6c04d47_4_k_cu_6cb523ec4cuda3std6ranges3__45__cpo5ssizeE[1];
.global .align 1 .b8 _ZN34_INTERNAL_e6c04d47_4_k_cu_6cb523ec4cuda3std6ranges3__45__cpo8distanceE[1];
.global .align 1 .b8 _ZN34_INTERNAL_e6c04d47_4_k_cu_6cb523ec6thrust24THRUST_300001_SM_1000_NS6system6detail10sequential3seqE[1];
.global .align 1 .b8 _ZN34_INTERNAL_e6c04d47_4_k_cu_6cb523ec6thrust24THRUST_300001_SM_1000_NS12placeholders2_1E[1];
.global .align 1 .b8 _ZN34_INTERNAL_e6c04d47_4_k_cu_6cb523ec6thrust24THRUST_300001_SM_1000_NS12placeholders2_2E[1];
.global .align 1 .b8 _ZN34_INTERNAL_e6c04d47_4_k_cu_6cb523ec6thrust24THRUST_300001_SM_1000_NS12placeholders2_3E[1];
.global .align 1 .b8 _ZN34_INTERNAL_e6c04d47_4_k_cu_6cb523ec6thrust24THRUST_300001_SM_1000_NS12placeholders2_4E[1];
.global .align 1 .b8 _ZN34_INTERNAL_e6c04d47_4_k_cu_6cb523ec6thrust24THRUST_300001_SM_1000_NS12placeholders2_5E[1];
.global .align 1 .b8 _ZN34_INTERNAL_e6c04d47_4_k_cu_6cb523ec6thrust24THRUST_300001_SM_1000_NS12placeholders2_6E[1];
.global .align 1 .b8 _ZN34_INTERNAL_e6c04d47_4_k_cu_6cb523ec6thrust24THRUST_300001_SM_1000_NS12placeholders2_7E[1];
.global .align 1 .b8 _ZN34_INTERNAL_e6c04d47_4_k_cu_6cb523ec6thrust24THRUST_300001_SM_1000_NS12placeholders2_8E[1];
.global .align 1 .b8 _ZN34_INTERNAL_e6c04d47_4_k_cu_6cb523ec6thrust24THRUST_300001_SM_1000_NS12placeholders2_9E[1];
.global .align 1 .b8 _ZN34_INTERNAL_e6c04d47_4_k_cu_6cb523ec6thrust24THRUST_300001_SM_1000_NS12placeholders3_10E[1];

.visible .entry _Z8warpSortPiS_(
	.param .u64 .ptr .align 1 _Z8warpSortPiS__param_0,
	.param .u64 .ptr .align 1 _Z8warpSortPiS__param_1
)
{
	.reg .pred 	%p<34>;
	.reg .b32 	%r<140>;
	.reg .b64 	%rd<14>;
	// demoted variable
	.shared .align 4 .b8 _ZZ8warpSortPiS_E9sort_temp[520];
	ld.param.u64 	%rd3, [_Z8warpSortPiS__param_0];
	ld.param.u64 	%rd2, [_Z8warpSortPiS__param_1];
	mov.u32 	%r57, %tid.x;
	mov.u32 	%r58, %ctaid.x;
	shl.b32 	%r59, %r58, 7;
	shl.b32 	%r60, %r57, 2;
	and.b32  	%r61, %r60, 4032;
	add.s32 	%r62, %r59, %r61;
	cvt.s64.s32 	%rd1, %r62;
	// begin inline asm
	mov.u32 %r55, %laneid;
	// end inline asm
	and.b32  	%r1, %r55, 15;
	shl.b32 	%r63, %r55, 2;
	and.b32  	%r64, %r63, 60;
	shr.u32 	%r65, %r57, 4;
	cvta.to.global.u64 	%rd4, %rd3;
	cvt.u64.u32 	%rd5, %r64;
	or.b64  	%rd6, %rd5, %rd1;
	shl.b64 	%rd7, %rd6, 2;
	add.s64 	%rd8, %rd4, %rd7;
	ld.global.u32 	%r66, [%rd8];
	ld.global.u32 	%r67, [%rd8+4];
	ld.global.u32 	%r68, [%rd8+8];
	ld.global.u32 	%r69, [%rd8+12];
	mov.u32 	%r70, _ZZ8warpSortPiS_E9sort_temp;
	mad.lo.s32 	%r2, %r65, 260, %r70;
	and.b32  	%r71, %r55, -16;
	mov.b32 	%r72, 65535;
	shl.b32 	%r3, %r72, %r71;
	max.s32 	%r73, %r67, %r66;
	min.s32 	%r74, %r67, %r66;
	max.s32 	%r75, %r69, %r68;
	min.s32 	%r76, %r69, %r68;
	max.s32 	%r77, %r76, %r73;
	min.s32 	%r78, %r76, %r73;
	setp.lt.s32 	%p7, %r76, %r74;
	selp.b32 	%r79, %r74, %r78, %p7;
	selp.b32 	%r129, %r78, %r74, %p7;
	setp.gt.s32 	%p8, %r73, %r75;
	selp.b32 	%r126, %r77, %r75, %p8;
	selp.b32 	%r80, %r75, %r77, %p8;
	max.s32 	%r127, %r80, %r79;
	min.s32 	%r128, %r80, %r79;
	shl.b32 	%r81, %r55, 4;
	and.b32  	%r82, %r81, 240;
	add.s32 	%r8, %r2, %r82;
	mov.b32 	%r130, 2;
$L__BB0_1:
	bar.warp.sync 	%r3;
	add.s32 	%r83, %r130, -1;
	st.shared.u32 	[%r8], %r129;
	st.shared.u32 	[%r8+4], %r128;
	st.shared.u32 	[%r8+8], %r127;
	st.shared.u32 	[%r8+12], %r126;
	bar.warp.sync 	%r3;
	neg.s32 	%r84, %r130;
	and.b32  	%r85, %r1, %r84;
	shl.b32 	%r14, %r85, 2;
	shl.b32 	%r15, %r130, 1;
	and.b32  	%r86, %r83, %r1;
	shl.b32 	%r16, %r86, 2;
	add.s32 	%r87, %r14, %r15;
	min.u32 	%r17, %r87, 64;
	add.s32 	%r88, %r17, %r15;
	min.u32 	%r18, %r88, 64;
	sub.s32 	%r89, %r17, %r14;
	sub.s32 	%r90, %r18, %r17;
	setp.lt.s32 	%p9, %r16, %r90;
	sub.s32 	%r91, %r16, %r90;
	selp.b32 	%r133, 0, %r91, %p9;
	min.s32 	%r131, %r89, %r16;
	setp.ge.s32 	%p10, %r133, %r131;
	@%p10 bra 	$L__BB0_4;
	add.s32 	%r21, %r17, %r16;
$L__BB0_3:
	sub.s32 	%r92, %r131, %r133;
	shr.u32 	%r93, %r92, 31;
	add.s32 	%r94, %r92, %r93;
	shr.s32 	%r95, %r94, 1;
	add.s32 	%r96, %r95, %r133;
	add.s32 	%r97, %r14, %r96;
	shl.b32 	%r98, %r97, 2;
	add.s32 	%r99, %r2, %r98;
	ld.shared.u32 	%r100, [%r99];
	not.b32 	%r101, %r96;
	add.s32 	%r102, %r21, %r101;
	shl.b32 	%r103, %r102, 2;
	add.s32 	%r104, %r2, %r103;
	ld.shared.u32 	%r105, [%r104];
	setp.lt.s32 	%p11, %r105, %r100;
	add.s32 	%r106, %r96, 1;
	selp.b32 	%r133, %r133, %r106, %p11;
	selp.b32 	%r131, %r96, %r131, %p11;
	setp.lt.s32 	%p12, %r133, %r131;
	@%p12 bra 	$L__BB0_3;
$L__BB0_4:
	add.s32 	%r27, %r133, %r14;
	add.s32 	%r107, %r17, %r16;
	sub.s32 	%r28, %r107, %r133;
	shl.b32 	%r108, %r27, 2;
	add.s32 	%r29, %r2, %r108;
	ld.shared.u32 	%r137, [%r29];
	shl.b32 	%r109, %r28, 2;
	add.s32 	%r31, %r2, %r109;
	ld.shared.u32 	%r134, [%r31];
	setp.ge.s32 	%p14, %r28, %r18;
	mov.pred 	%p31, 0;
	@%p14 bra 	$L__BB0_6;
	setp.ge.s32 	%p15, %r27, %r17;
	setp.lt.s32 	%p16, %r134, %r137;
	or.pred  	%p31, %p15, %p16;
$L__BB0_6:
	selp.b32 	%r129, %r134, %r137, %p31;
	selp.u32 	%r110, 1, 0, %p31;
	add.s32 	%r34, %r28, %r110;
	not.pred 	%p17, %p31;
	selp.u32 	%r111, 1, 0, %p17;
	add.s32 	%r35, %r27, %r111;
	@%p17 bra 	$L__BB0_8;
	ld.shared.u32 	%r134, [%r31+4];
	bra.uni 	$L__BB0_9;
$L__BB0_8:
	ld.shared.u32 	%r137, [%r29+4];
$L__BB0_9:
	setp.ge.s32 	%p19, %r34, %r18;
	mov.pred 	%p32, 0;
	@%p19 bra 	$L__BB0_11;
	setp.ge.s32 	%p20, %r35, %r17;
	setp.lt.s32 	%p21, %r134, %r137;
	or.pred  	%p32, %p20, %p21;
$L__BB0_11:
	selp.b32 	%r128, %r134, %r137, %p32;
	selp.u32 	%r112, 1, 0, %p32;
	add.s32 	%r41, %r34, %r112;
	not.pred 	%p22, %p32;
	selp.u32 	%r113, 1, 0, %p22;
	add.s32 	%r42, %r35, %r113;
	@%p32 bra 	$L__BB0_13;
	shl.b32 	%r114, %r42, 2;
	add.s32 	%r115, %r2, %r114;
	ld.shared.u32 	%r137, [%r115];
	bra.uni 	$L__BB0_14;
$L__BB0_13:
	shl.b32 	%r116, %r41, 2;
	add.s32 	%r117, %r2, %r116;
	ld.shared.u32 	%r134, [%r117];
$L__BB0_14:
	setp.ge.s32 	%p24, %r41, %r18;
	mov.pred 	%p33, 0;
	@%p24 bra 	$L__BB0_16;
	setp.ge.s32 	%p25, %r42, %r17;
	setp.lt.s32 	%p26, %r134, %r137;
	or.pred  	%p33, %p25, %p26;
$L__BB0_16:
	selp.b32 	%r127, %r134, %r137, %p33;
	selp.u32 	%r118, 1, 0, %p33;
	add.s32 	%r48, %r41, %r118;
	not.pred 	%p27, %p33;
	selp.u32 	%r119, 1, 0, %p27;
	add.s32 	%r49, %r42, %r119;
	@%p33 bra 	$L__BB0_18;
	shl.b32 	%r120, %r49, 2;
	add.s32 	%r121, %r2, %r120;
	ld.shared.u32 	%r137, [%r121];
	bra.uni 	$L__BB0_19;
$L__BB0_18:
	shl.b32 	%r122, %r48, 2;
	add.s32 	%r123, %r2, %r122;
	ld.shared.u32 	%r134, [%r123];
$L__BB0_19:
	setp.lt.s32 	%p28, %r48, %r18;
	setp.lt.s32 	%p29, %r49, %r17;
	min.s32 	%r124, %r134, %r137;
	selp.b32 	%r125, %r124, %r134, %p29;
	selp.b32 	%r126, %r125, %r137, %p28;
	setp.lt.u32 	%p30, %r130, 9;
	mov.u32 	%r130, %r15;
	@%p30 bra 	$L__BB0_1;
	cvta.to.global.u64 	%rd9, %rd2;
	shl.b64 	%rd10, %rd1, 2;
	add.s64 	%rd11, %rd9, %rd10;
	mul.wide.u32 	%rd12, %r1, 16;
	add.s64 	%rd13, %rd11, %rd12;
	st.global.v4.u32 	[%rd13], {%r129, %r128, %r127, %r126};
	ret;

}
	// .globl	_ZN3cub18CUB_300001_SM_10006detail11EmptyKernelIvEEvv
.visible .entry _ZN3cub18CUB_300001_SM_10006detail11EmptyKernelIvEEvv()
{


	ret;

}


// ===== COMPILED SASS (sm_100) =====

	.target	sm_100

	.elftype	@"ET_EXEC"


//--------------------- .note.nv.tkinfo           --------------------------
	.section	.note.nv.tkinfo,"",@"SHT_NOTE"
	.sectionflags	@"SHF_NOTE_NV_TKINFO"
	.tkinfo
        /*0018*/ 	.word	0x00000002
        /*0030*/ 	.string	""
        /*0030*/ 	.string	"ptxas"
        /*0030*/ 	.string	"Cuda compilation tools, release 13.0, V13.0.88"
        /*0030*/ 	.string	"Build cuda_13.0.r13.0/compiler.36424714_0"
        /*0030*/ 	.string	"-arch sm_100 -m 64 "



//--------------------- .note.nv.cuinfo           --------------------------
	.section	.note.nv.cuinfo,"",@"SHT_NOTE"
	.sectionflags	@"SHF_NOTE_NV_CUINFO"
        /*0018*/ 	.short	0x0002
        /*001a*/ 	.short	0x0064
        /*001c*/ 	.short	0x0082
	.zero		2


//--------------------- .nv.info                  --------------------------
	.section	.nv.info,"",@"SHT_CUDA_INFO"
	.align	4


	//----- nvinfo : EIATTR_REGCOUNT
	.align		4
        /*0000*/ 	.byte	0x04, 0x2f
        /*0002*/ 	.short	(.L_41 - .L_40)
	.align		4
.L_40:
        /*0004*/ 	.word	index@(_Z8warpSortPiS_)
        /*0008*/ 	.word	0x0000001a


	//----- nvinfo : EIATTR_FRAME_SIZE
	.align		4
.L_41:
        /*000c*/ 	.byte	0x04, 0x11
        /*000e*/ 	.short	(.L_43 - .L_42)
	.align		4
.L_42:
        /*0010*/ 	.word	index@(_Z8warpSortPiS_)
        /*0014*/ 	.word	0x00000000


	//----- nvinfo : EIATTR_REGCOUNT
	.align		4
.L_43:
        /*0018*/ 	.byte	0x04, 0x2f
        /*001a*/ 	.short	(.L_45 - .L_44)
	.align		4
.L_44:
        /*001c*/ 	.word	index@(_ZN3cub18CUB_300001_SM_10006detail11EmptyKernelIvEEvv)
        /*0020*/ 	.word	0x00000004


	//----- nvinfo : EIATTR_FRAME_SIZE
	.align		4
.L_45:
        /*0024*/ 	.byte	0x04, 0x11
        /*0026*/ 	.short	(.L_47 - .L_46)
	.align		4
.L_46:
        /*0028*/ 	.word	index@(_ZN3cub18CUB_300001_SM_10006detail11EmptyKernelIvEEvv)
        /*002c*/ 	.word	0x00000000


	//----- nvinfo : EIATTR_MIN_STACK_SIZE
	.align		4
.L_47:
        /*0030*/ 	.byte	0x04, 0x12
        /*0032*/ 	.short	(.L_49 - .L_48)
	.align		4
.L_48:
        /*0034*/ 	.word	index@(_ZN3cub18CUB_300001_SM_10006detail11EmptyKernelIvEEvv)
        /*0038*/ 	.word	0x00000000


	//----- nvinfo : EIATTR_MIN_STACK_SIZE
	.align		4
.L_49:
        /*003c*/ 	.byte	0x04, 0x12
        /*003e*/ 	.short	(.L_51 - .L_50)
	.align		4
.L_50:
        /*0040*/ 	.word	index@(_Z8warpSortPiS_)
        /*0044*/ 	.word	0x00000000
.L_51:


//--------------------- .nv.compat                --------------------------
	.section	.nv.compat,"",@"SHT_CUDA_COMPAT_INFO"
	.align	4
        /*0000*/ 	.byte	0x02, 0x09, 0x00, 0x00, 0x02, 0x02, 0x01, 0x00, 0x02, 0x05, 0x05, 0x00, 0x03, 0x07, 0x01, 0x01
        /*0010*/ 	.byte	0x02, 0x03, 0x00, 0x00, 0x02, 0x06, 0x01, 0x00, 0x04, 0x0b, 0x08, 0x00, 0x09, 0x00, 0x00, 0x00
        /*0020*/ 	.byte	0x00, 0x00, 0x00, 0x00


//--------------------- .nv.info._ZN3cub18CUB_300001_SM_10006detail11EmptyKernelIvEEvv --------------------------
	.section	.nv.info._ZN3cub18CUB_300001_SM_10006detail11EmptyKernelIvEEvv,"",@"SHT_CUDA_INFO"
	.sectionflags	@""
	.align	4


	//----- nvinfo : EIATTR_CUDA_API_VERSION
	.align		4
        /*0000*/ 	.byte	0x04, 0x37
        /*0002*/ 	.short	(.L_53 - .L_52)
.L_52:
        /*0004*/ 	.word	0x00000082


	//----- nvinfo : EIATTR_SPARSE_MMA_MASK
	.align		4
.L_53:
        /*0008*/ 	.byte	0x03, 0x50
        /*000a*/ 	.short	0x0000


	//----- nvinfo : EIATTR_MAXREG_COUNT
	.align		4
        /*000c*/ 	.byte	0x03, 0x1b
        /*000e*/ 	.short	0x00ff


	//----- nvinfo : EIATTR_MERCURY_ISA_VERSION
	.align		4
        /*0010*/ 	.byte	0x03, 0x5f
        /*0012*/ 	.short	0x0101


	//----- nvinfo : EIATTR_VRC_CTA_INIT_COUNT
	.align		4
        /*0014*/ 	.byte	0x02, 0x4a
	.zero		1
	.zero		1


	//----- nvinfo : EIATTR_EXIT_INSTR_OFFSETS
	.align		4
        /*0018*/ 	.byte	0x04, 0x1c
        /*001a*/ 	.short	(.L_55 - .L_54)


	//   ....[0]....
.L_54:
        /*001c*/ 	.word	0x00000010


	//----- nvinfo : EIATTR_SW_WAR
	.align		4
.L_55:
        /*0020*/ 	.byte	0x04, 0x36
        /*0022*/ 	.short	(.L_57 - .L_56)
.L_56:
        /*0024*/ 	.word	0x00000008
.L_57:


//--------------------- .nv.info._Z8warpSortPiS_  --------------------------
	.section	.nv.info._Z8warpSortPiS_,"",@"SHT_CUDA_INFO"
	.sectionflags	@""
	.align	4


	//----- nvinfo : EIATTR_CUDA_API_VERSION
	.align		4
        /*0000*/ 	.byte	0x04, 0x37
        /*0002*/ 	.short	(.L_59 - .L_58)
.L_58:
        /*0004*/ 	.word	0x00000082


	//----- nvinfo : EIATTR_KPARAM_INFO
	.align		4
.L_59:
        /*0008*/ 	.byte	0x04, 0x17
        /*000a*/ 	.short	(.L_61 - .L_60)
.L_60:
        /*000c*/ 	.word	0x00000000
        /*0010*/ 	.short	0x0001
        /*0012*/ 	.short	0x0008
        /*0014*/ 	.byte	0x00, 0xf5, 0x21, 0x00


	//----- nvinfo : EIATTR_KPARAM_INFO
	.align		4
.L_61:
        /*0018*/ 	.byte	0x04, 0x17
        /*001a*/ 	.short	(.L_63 - .L_62)
.L_62:
        /*001c*/ 	.word	0x00000000
        /*0020*/ 	.short	0x0000
        /*0022*/ 	.short	0x0000
        /*0024*/ 	.byte	0x00, 0xf5, 0x21, 0x00


	//----- nvinfo : EIATTR_SPARSE_MMA_MASK
	.align		4
.L_63:
        /*0028*/ 	.byte	0x03, 0x50
        /*002a*/ 	.short	0x0000


	//----- nvinfo : EIATTR_MAXREG_COUNT
	.align		4
        /*002c*/ 	.byte	0x03, 0x1b
        /*002e*/ 	.short	0x00ff


	//----- nvinfo : EIATTR_MERCURY_ISA_VERSION
	.align		4
        /*0030*/ 	.byte	0x03, 0x5f
        /*0032*/ 	.short	0x0101


	//----- nvinfo : EIATTR_INT_WARP_WIDE_INSTR_OFFSETS
	.align		4
        /*0034*/ 	.byte	0x04, 0x31
        /*0036*/ 	.short	(.L_65 - .L_64)


	//   ....[0]....
.L_64:
        /*0038*/ 	.word	0x000002e0


	//   ....[1]....
        /*003c*/ 	.word	0x000002f0


	//   ....[2]....
        /*0040*/ 	.word	0x00000300


	//----- nvinfo : EIATTR_COOP_GROUP_MASK_REGIDS
	.align		4
.L_65:
        /*0044*/ 	.byte	0x04, 0x29
        /*0046*/ 	.short	(.L_67 - .L_66)


	//   ....[0]....
.L_66:
        /*0048*/ 	.word	0x05000009


	//   ....[1]....
        /*004c*/ 	.word	0x05000009


	//   ....[2]....
        /*0050*/ 	.word	0x05000009


	//   ....[3]....
        /*0054*/ 	.word	0x05000009


	//----- nvinfo : EIATTR_COOP_GROUP_INSTR_OFFSETS
	.align		4
.L_67:
        /*0058*/ 	.byte	0x04, 0x28
        /*005a*/ 	.short	(.L_69 - .L_68)


	//   ....[0]....
.L_68:
        /*005c*/ 	.word	0x00000330


	//   ....[1]....
        /*0060*/ 	.word	0x00000390


	//   ....[2]....
        /*0064*/ 	.word	0x00000970


	//   ....[3]....
        /*0068*/ 	.word	0x00000a10


	//----- nvinfo : EIATTR_VRC_CTA_INIT_COUNT
	.align		4
.L_69:
        /*006c*/ 	.byte	0x02, 0x4a
	.zero		1
	.zero		1


	//----- nvinfo : EIATTR_EXIT_INSTR_OFFSETS
	.align		4
        /*0070*/ 	.byte	0x04, 0x1c
        /*0072*/ 	.short	(.L_71 - .L_70)


	//   ....[0]....
.L_70:
        /*0074*/ 	.word	0x00000940


	//----- nvinfo : EIATTR_CRS_STACK_SIZE
	.align		4
.L_71:
        /*0078*/ 	.byte	0x04, 0x1e
        /*007a*/ 	.short	(.L_73 - .L_72)
.L_72:
        /*007c*/ 	.word	0x00000000


	//----- nvinfo : EIATTR_CBANK_PARAM_SIZE
	.align		4
.L_73:
        /*0080*/ 	.byte	0x03, 0x19
        /*0082*/ 	.short	0x0010


	//----- nvinfo : EIATTR_PARAM_CBANK
	.align		4
        /*0084*/ 	.byte	0x04, 0x0a
        /*0086*/ 	.short	(.L_75 - .L_74)
	.align		4
.L_74:
        /*0088*/ 	.word	index@(.nv.constant0._Z8warpSortPiS_)
        /*008c*/ 	.short	0x0380
        /*008e*/ 	.short	0x0010


	//----- nvinfo : EIATTR_SW_WAR
	.align		4
.L_75:
        /*0090*/ 	.byte	0x04, 0x36
        /*0092*/ 	.short	(.L_77 - .L_76)
.L_76:
        /*0094*/ 	.word	0x00000008
.L_77:


//--------------------- .nv.callgraph             --------------------------
	.section	.nv.callgraph,"",@"SHT_CUDA_CALLGRAPH"
	.align	4
	.sectionentsize	8
	.align		4
        /*0000*/ 	.word	0x00000000
	.align		4
        /*0004*/ 	.word	0xffffffff
	.align		4
        /*0008*/ 	.word	0x00000000
	.align		4
        /*000c*/ 	.word	0xfffffffe
	.align		4
        /*0010*/ 	.word	0x00000000
	.align		4
        /*0014*/ 	.word	0xfffffffd
	.align		4
        /*0018*/ 	.word	0x00000000
	.align		4
        /*001c*/ 	.word	0xfffffffc


//--------------------- .nv.constant4             --------------------------
	.section	.nv.constant4,"a",@progbits
	.align	8
	.align		8
.nv.constant4:
        /*0000*/ 	.dword	_ZN34_INTERNAL_e6c04d47_4_k_cu_6cb523ec4cuda3std3__45__cpo5beginE
	.align		8
        /*0008*/ 	.dword	_ZN34_INTERNAL_e6c04d47_4_k_cu_6cb523ec4cuda3std3__45__cpo3endE
	.align		8
        /*0010*/ 	.dword	_ZN34_INTERNAL_e6c04d47_4_k_cu_6cb523ec4cuda3std3__45__cpo6cbeginE
	.align		8
        /*0018*/ 	.dword	_ZN34_INTERNAL_e6c04d47_4_k_cu_6cb523ec4cuda3std3__45__cpo4cendE
	.align		8
        /*0020*/ 	.dword	_ZN34_INTERNAL_e6c04d47_4_k_cu_6cb523ec4cuda3std3__45__cpo6rbeginE
	.align		8
        /*0028*/ 	.dword	_ZN34_INTERNAL_e6c04d47_4_k_cu_6cb523ec4cuda3std3__45__cpo4rendE
	.align		8
        /*0030*/ 	.dword	_ZN34_INTERNAL_e6c04d47_4_k_cu_6cb523ec4cuda3std3__45__cpo7crbeginE
	.align		8
        /*0038*/ 	.dword	_ZN34_INTERNAL_e6c04d47_4_k_cu_6cb523ec4cuda3std3__45__cpo5crendE
	.align		8
        /*0040*/ 	.dword	_ZN34_INTERNAL_e6c04d47_4_k_cu_6cb523ec4cuda3std3__436_GLOBAL__N__e6c04d47_4_k_cu_6cb523ec6ignoreE
	.align		8
        /*0048*/ 	.dword	_ZN34_INTERNAL_e6c04d47_4_k_cu_6cb523ec4cuda3std3__419piecewise_constructE
	.align		8
        /*0050*/ 	.dword	_ZN34_INTERNAL_e6c04d47_4_k_cu_6cb523ec4cuda3std3__48in_placeE
	.align		8
        /*0058*/ 	.dword	_ZN34_INTERNAL_e6c04d47_4_k_cu_6cb523ec4cuda3std3__420unreachable_sentinelE
	.align		8
        /*0060*/ 	.dword	_ZN34_INTERNAL_e6c04d47_4_k_cu_6cb523ec4cuda3std3__47nulloptE
	.align		8
        /*0068*/ 	.dword	_ZN34_INTERNAL_e6c04d47_4_k_cu_6cb523ec4cuda3std3__48unexpectE
	.align		8
        /*0070*/ 	.dword	_ZN34_INTERNAL_e6c04d47_4_k_cu_6cb523ec4cuda3std6ranges3__45__cpo4swapE
	.align		8
        /*0078*/ 	.dword	_ZN34_INTERNAL_e6c04d47_4_k_cu_6cb523ec4cuda3std6ranges3__45__cpo9iter_moveE
	.align		8
        /*0080*/ 	.dword	_ZN34_INTERNAL_e6c04d47_4_k_cu_6cb523ec4cuda3std6ranges3__45__cpo5beginE
	.align		8
        /*0088*/ 	.dword	_ZN34_INTERNAL_e6c04d47_4_k_cu_6cb523ec4cuda3std6ranges3__45__cpo3endE
	.align		8
        /*0090*/ 	.dword	_ZN34_INTERNAL_e6c04d47_4_k_cu_6cb523ec4cuda3std6ranges3__45__cpo6cbeginE
	.align		8
        /*0098*/ 	.dword	_ZN34_INTERNAL_e6c04d47_4_k_cu_6cb523ec4cuda3std6ranges3__45__cpo4cendE
	.align		8
        /*00a0*/ 	.dword	_ZN34_INTERNAL_e6c04d47_4_k_cu_6cb523ec4cuda3std6ranges3__45__cpo7advanceE
	.align		8
        /*00a8*/ 	.dword	_ZN34_INTERNAL_e6c04d47_4_k_cu_6cb523ec4cuda3std6ranges3__45__cpo9iter_swapE
	.align		8
        /*00b0*/ 	.dword	_ZN34_INTERNAL_e6c04d47_4_k_cu_6cb523ec4cuda3std6ranges3__45__cpo4nextE
	.align		8
        /*00b8*/ 	.dword	_ZN34_INTERNAL_e6c04d47_4_k_cu_6cb523ec4cuda3std6ranges3__45__cpo4prevE
	.align		8
        /*00c0*/ 	.dword	_ZN34_INTERNAL_e6c04d47_4_k_cu_6cb523ec4cuda3std6ranges3__45__cpo4dataE
	.align		8
        /*00c8*/ 	.dword	_ZN34_INTERNAL_e6c04d47_4_k_cu_6cb523ec4cuda3std6ranges3__45__cpo5cdataE
	.align		8
        /*00d0*/ 	.dword	_ZN34_INTERNAL_e6c04d47_4_k_cu_6cb523ec4cuda3std6ranges3__45__cpo4sizeE
	.align		8
        /*00d8*/ 	.dword	_ZN34_INTERNAL_e6c04d47_4_k_cu_6cb523ec4cuda3std6ranges3__45__cpo5ssizeE
	.align		8
        /*00e0*/ 	.dword	_ZN34_INTERNAL_e6c04d47_4_k_cu_6cb523ec4cuda3std6ranges3__45__cpo8distanceE
	.align		8
        /*00e8*/ 	.dword	_ZN34_INTERNAL_e6c04d47_4_k_cu_6cb523ec6thrust24THRUST_300001_SM_1000_NS6system6detail10sequential3seqE
	.align		8
        /*00f0*/ 	.dword	_ZN34_INTERNAL_e6c04d47_4_k_cu_6cb523ec6thrust24THRUST_300001_SM_1000_NS12placeholders2_1E
	.align		8
        /*00f8*/ 	.dword	_ZN34_INTERNAL_e6c04d47_4_k_cu_6cb523ec6thrust24THRUST_300001_SM_1000_NS12placeholders2_2E
	.align		8
        /*0100*/ 	.dword	_ZN34_INTERNAL_e6c04d47_4_k_cu_6cb523ec6thrust24THRUST_300001_SM_1000_NS12placeholders2_3E
	.align		8
        /*0108*/ 	.dword	_ZN34_INTERNAL_e6c04d47_4_k_cu_6cb523ec6thrust24THRUST_300001_SM_1000_NS12placeholders2_4E
	.align		8
        /*0110*/ 	.dword	_ZN34_INTERNAL_e6c04d47_4_k_cu_6cb523ec6thrust24THRUST_300001_SM_1000_NS12placeholders2_5E
	.align		8
        /*0118*/ 	.dword	_ZN34_INTERNAL_e6c04d47_4_k_cu_6cb523ec6thrust24THRUST_300001_SM_1000_NS12placeholders2_6E
	.align		8
        /*0120*/ 	.dword	_ZN34_INTERNAL_e6c04d47_4_k_cu_6cb523ec6thrust24THRUST_300001_SM_1000_NS12placeholders2_7E
	.align		8
        /*0128*/ 	.dword	_ZN34_INTERNAL_e6c04d47_4_k_cu_6cb523ec6thrust24THRUST_300001_SM_1000_NS12placeholders2_8E
	.align		8
        /*0130*/ 	.dword	_ZN34_INTERNAL_e6c04d47_4_k_cu_6cb523ec6thrust24THRUST_300001_SM_1000_NS12placeholders2_9E
	.align		8
        /*0138*/ 	.dword	_ZN34_INTERNAL_e6c04d47_4_k_cu_6cb523ec6thrust24THRUST_300001_SM_1000_NS12placeholders3_10E


//--------------------- .text._ZN3cub18CUB_300001_SM_10006detail11EmptyKernelIvEEvv --------------------------
	.section	.text._ZN3cub18CUB_300001_SM_10006detail11EmptyKernelIvEEvv,"ax",@progbits
	.align	128
        .global         _ZN3cub18CUB_300001_SM_10006detail11EmptyKernelIvEEvv
        .type           _ZN3cub18CUB_300001_SM_10006detail11EmptyKernelIvEEvv,@function
        .size           _ZN3cub18CUB_300001_SM_10006detail11EmptyKernelIvEEvv,(.L_x_13 - _ZN3cub18CUB_300001_SM_10006detail11EmptyKernelIvEEvv)
        .other          _ZN3cub18CUB_300001_SM_10006detail11EmptyKernelIvEEvv,@"STO_CUDA_ENTRY STV_DEFAULT"
_ZN3cub18CUB_300001_SM_10006detail11EmptyKernelIvEEvv:
.text._ZN3cub18CUB_300001_SM_10006detail11EmptyKernelIvEEvv:
[----:B------:R-:W-:Y:S01]  /*0000*/  LDC R1, c[0x0][0x37c] ;  /* 0x0000df00ff017b82 */ /* 0x000fe20000000800 */
[----:B------:R-:W-:Y:S05]  /*0010*/  EXIT ;  /* 0x000000000000794d */ /* 0x000fea0003800000 */
.L_x_0:
[----:B------:R-:W-:-:S00]  /*0020*/  BRA `(.L_x_0) ;  /* 0xfffffffc00fc7947 */ /* 0x000fc0000383ffff */
[----:B------:R-:W-:-:S00]  /*0030*/  NOP ;  /* 0x0000000000007918 */ /* 0x000fc00000000000 */
        /* <DEDUP_REMOVED lines=12> */
.L_x_13:


//--------------------- .text._Z8warpSortPiS_     --------------------------
	.section	.text._Z8warpSortPiS_,"ax",@progbits
	.align	128
        .global         _Z8warpSortPiS_
        .type           _Z8warpSortPiS_,@function
        .size           _Z8warpSortPiS_,(.L_x_14 - _Z8warpSortPiS_)
        .other          _Z8warpSortPiS_,@"STO_CUDA_ENTRY STV_DEFAULT"
_Z8warpSortPiS_:
.text._Z8warpSortPiS_:
[----:B------:R-:W-:Y:S01]  /*0000*/  LDC R1, c[0x0][0x37c] ;  /* 0x0000df00ff017b82 */ /* 0x000fe20000000800 */
[----:B------:R-:W0:Y:S01]  /*0010*/  S2R R12, SR_TID.X ;  /* 0x00000000000c7919 */ /* 0x000e220000002100 */
[----:B------:R-:W1:Y:S01]  /*0020*/  LDCU.64 UR6, c[0x0][0x380] ;  /* 0x00007000ff0677ac */ /* 0x000e620008000a00 */
[----:B------:R-:W2:Y:S01]  /*0030*/  S2R R3, SR_CTAID.X ;  /* 0x0000000000037919 */ /* 0x000ea20000002500 */
[----:B------:R-:W3:Y:S01]  /*0040*/  LDCU.64 UR4, c[0x0][0x358] ;  /* 0x00006b00ff0477ac */ /* 0x000ee20008000a00 */
[----:B------:R-:W4:Y:S01]  /*0050*/  S2R R0, SR_LANEID ;  /* 0x0000000000007919 */ /* 0x000f220000000000 */
[----:B0-----:R-:W-:-:S05]  /*0060*/  IMAD.SHL.U32 R2, R12, 0x4, RZ ;  /* 0x000000040c027824 */ /* 0x001fca00078e00ff */
[----:B------:R-:W-:-:S05]  /*0070*/  LOP3.LUT R2, R2, 0xfc0, RZ, 0xc0, !PT ;  /* 0x00000fc002027812 */ /* 0x000fca00078ec0ff */
[----:B--2---:R-:W-:Y:S02]  /*0080*/  IMAD R2, R3, 0x80, R2 ;  /* 0x0000008003027824 */ /* 0x004fe400078e0202 */
[----:B----4-:R-:W-:-:S05]  /*0090*/  IMAD.SHL.U32 R3, R0, 0x4, RZ ;  /* 0x0000000400037824 */ /* 0x010fca00078e00ff */
[----:B------:R-:W-:Y:S02]  /*00a0*/  LOP3.LUT R6, R2, 0x3c, R3, 0xf8, !PT ;  /* 0x0000003c02067812 */ /* 0x000fe400078ef803 */
[----:B------:R-:W-:Y:S02]  /*00b0*/  SHF.R.S32.HI R3, RZ, 0x1f, R2 ;  /* 0x0000001fff037819 */ /* 0x000fe40000011402 */
[----:B-1----:R-:W-:-:S04]  /*00c0*/  LEA R4, P0, R6, UR6, 0x2 ;  /* 0x0000000606047c11 */ /* 0x002fc8000f8010ff */
[----:B------:R-:W-:-:S05]  /*00d0*/  LEA.HI.X R5, R6, UR7, R3, 0x2, P0 ;  /* 0x0000000706057c11 */ /* 0x000fca00080f1403 */
[----:B---3--:R-:W2:Y:S04]  /*00e0*/  LDG.E R6, desc[UR4][R4.64] ;  /* 0x0000000404067981 */ /* 0x008ea8000c1e1900 */
[----:B------:R-:W2:Y:S04]  /*00f0*/  LDG.E R7, desc[UR4][R4.64+0x4] ;  /* 0x0000040404077981 */ /* 0x000ea8000c1e1900 */
[----:B------:R-:W3:Y:S04]  /*0100*/  LDG.E R9, desc[UR4][R4.64+0x8] ;  /* 0x0000080404097981 */ /* 0x000ee8000c1e1900 */
[----:B------:R-:W3:Y:S01]  /*0110*/  LDG.E R10, desc[UR4][R4.64+0xc] ;  /* 0x00000c04040a7981 */ /* 0x000ee2000c1e1900 */
[----:B------:R-:W-:Y:S01]  /*0120*/  MOV R8, 0x400 ;  /* 0x0000040000087802 */ /* 0x000fe20000000f00 */
[----:B------:R-:W-:Y:S01]  /*0130*/  IMAD.SHL.U32 R13, R0, 0x10, RZ ;  /* 0x00000010000d7824 */ /* 0x000fe200078e00ff */
[----:B------:R-:W-:Y:S01]  /*0140*/  BSSY B0, `(.L_x_1) ;  /* 0x000007a000007945 */ /* 0x000fe20003800000 */
[----:B------:R-:W0:Y:S01]  /*0150*/  S2R R11, SR_CgaCtaId ;  /* 0x00000000000b7919 */ /* 0x000e220000008800 */
[----:B------:R-:W-:-:S02]  /*0160*/  IMAD.MOV.U32 R14, RZ, RZ, 0xffff ;  /* 0x0000ffffff0e7424 */ /* 0x000fc400078e00ff */
[----:B------:R-:W-:Y:S02]  /*0170*/  LOP3.LUT R13, R13, 0xf0, RZ, 0xc0, !PT ;  /* 0x000000f00d0d7812 */ /* 0x000fe400078ec0ff */
[----:B0-----:R-:W-:Y:S02]  /*0180*/  LEA R11, R11, R8, 0x18 ;  /* 0x000000080b0b7211 */ /* 0x001fe400078ec0ff */
[----:B------:R-:W-:-:S05]  /*0190*/  SHF.R.U32.HI R8, RZ, 0x4, R12 ;  /* 0x00000004ff087819 */ /* 0x000fca000001160c */
[----:B------:R-:W-:Y:S01]  /*01a0*/  IMAD R8, R8, 0x104, R11 ;  /* 0x0000010408087824 */ /* 0x000fe200078e020b */
[CC--:B--2---:R-:W-:Y:S02]  /*01b0*/  VIMNMX R11, PT, PT, R6.reuse, R7.reuse, !PT ;  /* 0x00000007060b7248 */ /* 0x0c4fe40007fe0100 */
[----:B------:R-:W-:Y:S02]  /*01c0*/  VIMNMX R6, PT, PT, R6, R7, PT ;  /* 0x0000000706067248 */ /* 0x000fe40003fe0100 */
[CC--:B---3--:R-:W-:Y:S02]  /*01d0*/  VIMNMX R12, PT, PT, R9.reuse, R10.reuse, PT ;  /* 0x0000000a090c7248 */ /* 0x0c8fe40003fe0100 */
[----:B------:R-:W-:Y:S02]  /*01e0*/  VIMNMX R10, PT, PT, R9, R10, !PT ;  /* 0x0000000a090a7248 */ /* 0x000fe40007fe0100 */
[----:B------:R-:W-:Y:S02]  /*01f0*/  ISETP.GE.AND P1, PT, R12, R6, PT ;  /* 0x000000060c00720c */ /* 0x000fe40003f26270 */
[----:B------:R-:W-:-:S02]  /*0200*/  VIMNMX R7, PT, PT, R11, R12, !PT ;  /* 0x0000000c0b077248 */ /* 0x000fc40007fe0100 */
[C---:B------:R-:W-:Y:S02]  /*0210*/  VIMNMX R5, PT, PT, R11.reuse, R12, PT ;  /* 0x0000000c0b057248 */ /* 0x040fe40003fe0100 */
[----:B------:R-:W-:Y:S02]  /*0220*/  ISETP.GT.AND P0, PT, R11, R10, PT ;  /* 0x0000000a0b00720c */ /* 0x000fe40003f04270 */
[----:B------:R-:W-:Y:S02]  /*0230*/  SEL R11, R6, R5, !P1 ;  /* 0x00000005060b7207 */ /* 0x000fe40004800000 */
[----:B------:R-:W-:Y:S02]  /*0240*/  SEL R12, R10, R7, P0 ;  /* 0x000000070a0c7207 */ /* 0x000fe40000000000 */
[----:B------:R-:W-:Y:S02]  /*0250*/  LOP3.LUT R9, R0, 0xfffffff0, RZ, 0xc0, !PT ;  /* 0xfffffff000097812 */ /* 0x000fe400078ec0ff */
[----:B------:R-:W-:-:S02]  /*0260*/  SEL R4, R5, R6, !P1 ;  /* 0x0000000605047207 */ /* 0x000fc40004800000 */
[----:B------:R-:W-:Y:S02]  /*0270*/  SEL R7, R7, R10, P0 ;  /* 0x0000000a07077207 */ /* 0x000fe40000000000 */
[CC--:B------:R-:W-:Y:S02]  /*0280*/  VIMNMX R6, PT, PT, R11.reuse, R12.reuse, !PT ;  /* 0x0000000c0b067248 */ /* 0x0c0fe40007fe0100 */
[----:B------:R-:W-:Y:S01]  /*0290*/  VIMNMX R5, PT, PT, R11, R12, PT ;  /* 0x0000000c0b057248 */ /* 0x000fe20003fe0100 */
[----:B------:R-:W-:Y:S01]  /*02a0*/  IMAD.MOV.U32 R11, RZ, RZ, 0x2 ;  /* 0x00000002ff0b7424 */ /* 0x000fe200078e00ff */
[----:B------:R-:W-:Y:S01]  /*02b0*/  SHF.L.U32 R9, R14, R9, RZ ;  /* 0x000000090e097219 */ /* 0x000fe200000006ff */
[----:B------:R-:W-:Y:S01]  /*02c0*/  IMAD.IADD R12, R8, 0x1, R13 ;  /* 0x00000001080c7824 */ /* 0x000fe200078e020d */
[----:B------:R-:W-:-:S07]  /*02d0*/  LOP3.LUT R10, R0, 0xf, RZ, 0xc0, !PT ;  /* 0x0000000f000a7812 */ /* 0x000fce00078ec0ff */
.L_x_6:
[----:B------:R-:W0:Y:S08]  /*02e0*/  MATCH.ANY R14, R9 ;  /* 0x00000000090e73a1 */ /* 0x000e3000000e8000 */
[----:B------:R-:W1:Y:S01]  /*02f0*/  REDUX.OR UR6, R9 ;  /* 0x00000000090673c4 */ /* 0x000e620000004000 */
[----:B------:R-:W-:Y:S02]  /*0300*/  VOTEU.ANY UR7, UPT, PT ;  /* 0x0000000000077886 */ /* 0x000fe400038e0100 */
[----:B0-----:R-:W-:-:S13]  /*0310*/  LOP3.LUT P0, RZ, R9, UR7, R14, 0x40, !PT ;  /* 0x0000000709ff7c12 */ /* 0x001fda000f80400e */
[----:B-1----:R-:W-:Y:S05]  /*0320*/  @!P0 BRA.DIV UR6, `(.L_x_2) ;  /* 0x0000000606888947 */ /* 0x002fea000b800000 */
[----:B------:R-:W-:Y:S01]  /*0330*/  NOP ;  /* 0x0000000000007918 */ /* 0x000fe20000000000 */
[----:B------:R0:W-:Y:S01]  /*0340*/  STS [R12], R4 ;  /* 0x000000040c007388 */ /* 0x0001e20000000800 */
[----:B------:R-:W-:-:S03]  /*0350*/  VIADD R13, R11, 0xffffffff ;  /* 0xffffffff0b0d7836 */ /* 0x000fc60000000000 */
[----:B------:R0:W-:Y:S04]  /*0360*/  STS [R12+0x4], R5 ;  /* 0x000004050c007388 */ /* 0x0001e80000000800 */
[----:B------:R0:W-:Y:S04]  /*0370*/  STS [R12+0x8], R6 ;  /* 0x000008060c007388 */ /* 0x0001e80000000800 */
[----:B------:R0:W-:Y:S01]  /*0380*/  STS [R12+0xc], R7 ;  /* 0x00000c070c007388 */ /* 0x0001e20000000800 */
[----:B------:R-:W-:Y:S01]  /*0390*/  NOP ;  /* 0x0000000000007918 */ /* 0x000fe20000000000 */
.L_x_11:
[----:B0-----:R-:W-:Y:S01]  /*03a0*/  IMAD.MOV R5, RZ, RZ, -R11 ;  /* 0x000000ffff057224 */ /* 0x001fe200078e0a0b */
[----:B------:R-:W-:Y:S01]  /*03b0*/  BSSY.RECONVERGENT B1, `(.L_x_3) ;  /* 0x0000020000017945 */ /* 0x000fe20003800200 */
[----:B------:R-:W-:-:S03]  /*03c0*/  IMAD.SHL.U32 R7, R11, 0x2, RZ ;  /* 0x000000020b077824 */ /* 0x000fc600078e00ff */
[--C-:B------:R-:W-:Y:S02]  /*03d0*/  LOP3.LUT R4, R5, 0xf, R0.reuse, 0x80, !PT ;  /* 0x0000000f05047812 */ /* 0x100fe400078e8000 */
[----:B------:R-:W-:-:S03]  /*03e0*/  LOP3.LUT R5, R13, 0xf, R0, 0x80, !PT ;  /* 0x0000000f0d057812 */ /* 0x000fc600078e8000 */
[----:B------:R-:W-:Y:S02]  /*03f0*/  IMAD R14, R4, 0x4, R7 ;  /* 0x00000004040e7824 */ /* 0x000fe400078e0207 */
[----:B------:R-:W-:-:S03]  /*0400*/  IMAD.SHL.U32 R5, R5, 0x4, RZ ;  /* 0x0000000405057824 */ /* 0x000fc600078e00ff */
[----:B------:R-:W-:-:S04]  /*0410*/  VIMNMX.U32 R14, PT, PT, R14, 0x40, PT ;  /* 0x000000400e0e7848 */ /* 0x000fc80003fe0000 */
[----:B------:R-:W-:Y:S01]  /*0420*/  VIADDMNMX.U32 R13, R14, R7, 0x40, PT ;  /* 0x000000400e0d7446 */ /* 0x000fe20003800007 */
[----:B------:R-:W-:-:S04]  /*0430*/  IMAD R6, R4, -0x4, R14 ;  /* 0xfffffffc04067824 */ /* 0x000fc800078e020e */
[----:B------:R-:W-:Y:S01]  /*0440*/  IMAD.IADD R16, R13, 0x1, -R14 ;  /* 0x000000010d107824 */ /* 0x000fe200078e0a0e */
[----:B------:R-:W-:-:S04]  /*0450*/  VIMNMX R6, PT, PT, R5, R6, PT ;  /* 0x0000000605067248 */ /* 0x000fc80003fe0100 */
[C---:B------:R-:W-:Y:S01]  /*0460*/  ISETP.GE.AND P0, PT, R5.reuse, R16, PT ;  /* 0x000000100500720c */ /* 0x040fe20003f06270 */
[----:B------:R-:W-:-:S05]  /*0470*/  IMAD.IADD R16, R5, 0x1, -R16 ;  /* 0x0000000105107824 */ /* 0x000fca00078e0a10 */
[----:B------:R-:W-:-:S04]  /*0480*/  SEL R15, R16, RZ, P0 ;  /* 0x000000ff100f7207 */ /* 0x000fc80000000000 */
[----:B------:R-:W-:-:S13]  /*0490*/  ISETP.GE.AND P0, PT, R15, R6, PT ;  /* 0x000000060f00720c */ /* 0x000fda0003f06270 */
[----:B------:R-:W-:Y:S05]  /*04a0*/  @P0 BRA `(.L_x_4) ;  /* 0x0000000000400947 */ /* 0x000fea0003800000 */
[----:B------:R-:W-:-:S07]  /*04b0*/  IMAD.IADD R23, R5, 0x1, R14 ;  /* 0x0000000105177824 */ /* 0x000fce00078e020e */
.L_x_5:
[----:B------:R-:W-:-:S05]  /*04c0*/  IMAD.IADD R16, R6, 0x1, -R15 ;  /* 0x0000000106107824 */ /* 0x000fca00078e0a0f */
[----:B------:R-:W-:-:S04]  /*04d0*/  LEA.HI R16, R16, R16, RZ, 0x1 ;  /* 0x0000001010107211 */ /* 0x000fc800078f08ff */
[----:B------:R-:W-:-:S04]  /*04e0*/  LEA.HI.SX32 R17, R16, R15, 0x1f ;  /* 0x0000000f10117211 */ /* 0x000fc800078ffaff */
[----:B------:R-:W-:Y:S01]  /*04f0*/  LOP3.LUT R16, RZ, R17, RZ, 0x33, !PT ;  /* 0x00000011ff107212 */ /* 0x000fe200078e33ff */
[----:B------:R-:W-:-:S04]  /*0500*/  IMAD R19, R4, 0x4, R17 ;  /* 0x0000000404137824 */ /* 0x000fc800078e0211 */
[----:B------:R-:W-:Y:S02]  /*0510*/  IMAD.IADD R21, R23, 0x1, R16 ;  /* 0x0000000117157824 */ /* 0x000fe400078e0210 */
[--C-:B------:R-:W-:Y:S02]  /*0520*/  IMAD R19, R19, 0x4, R8.reuse ;  /* 0x0000000413137824 */ /* 0x100fe400078e0208 */
[----:B------:R-:W-:-:S04]  /*0530*/  IMAD R21, R21, 0x4, R8 ;  /* 0x0000000415157824 */ /* 0x000fc800078e0208 */
[----:B------:R-:W-:Y:S04]  /*0540*/  LDS R19, [R19] ;  /* 0x0000000013137984 */ /* 0x000fe80000000800 */
[----:B------:R-:W0:Y:S02]  /*0550*/  LDS R16, [R21] ;  /* 0x0000000015107984 */ /* 0x000e240000000800 */
[----:B0-----:R-:W-:-:S04]  /*0560*/  ISETP.GE.AND P0, PT, R16, R19, PT ;  /* 0x000000131000720c */ /* 0x001fc80003f06270 */
[----:B------:R-:W-:-:S09]  /*0570*/  SEL R6, R17, R6, !P0 ;  /* 0x0000000611067207 */ /* 0x000fd20004000000 */
[----:B------:R-:W-:-:S05]  /*0580*/  @P0 VIADD R15, R17, 0x1 ;  /* 0x00000001110f0836 */ /* 0x000fca0000000000 */
[----:B------:R-:W-:-:S13]  /*0590*/  ISETP.GE.AND P0, PT, R15, R6, PT ;  /* 0x000000060f00720c */ /* 0x000fda0003f06270 */
[----:B------:R-:W-:Y:S05]  /*05a0*/  @!P0 BRA `(.L_x_5) ;  /* 0xfffffffc00c48947 */ /* 0x000fea000383ffff */
.L_x_4:
[----:B------:R-:W-:Y:S05]  /*05b0*/  BSYNC.RECONVERGENT B1 ;  /* 0x0000000000017941 */ /* 0x000fea0003800200 */
.L_x_3:
[----:B------:R-:W-:Y:S01]  /*05c0*/  IADD3 R5, PT, PT, -R15, R14, R5 ;  /* 0x0000000e0f057210 */ /* 0x000fe20007ffe105 */
[----:B------:R-:W-:Y:S01]  /*05d0*/  IMAD R17, R4, 0x4, R15 ;  /* 0x0000000404117824 */ /* 0x000fe200078e020f */
[----:B------:R-:W-:Y:S02]  /*05e0*/  PLOP3.LUT P0, PT, PT, PT, PT, 0x8, 0x80 ;  /* 0x000000000080781c */ /* 0x000fe40003f0e170 */
[----:B------:R-:W-:Y:S01]  /*05f0*/  ISETP.GE.AND P1, PT, R5, R13, PT ;  /* 0x0000000d0500720c */ /* 0x000fe20003f26270 */
[--C-:B------:R-:W-:Y:S02]  /*0600*/  IMAD R18, R17, 0x4, R8.reuse ;  /* 0x0000000411127824 */ /* 0x100fe400078e0208 */
[C---:B------:R-:W-:Y:S02]  /*0610*/  IMAD R20, R5.reuse, 0x4, R8 ;  /* 0x0000000405147824 */ /* 0x040fe400078e0208 */
[----:B------:R-:W-:Y:S01]  /*0620*/  VIADD R6, R5, 0x1 ;  /* 0x0000000105067836 */ /* 0x000fe20000000000 */
[----:B------:R-:W-:Y:S04]  /*0630*/  LDS R15, [R18] ;  /* 0x00000000120f7984 */ /* 0x000fe80000000800 */
[----:B------:R-:W0:Y:S03]  /*0640*/  LDS R16, [R20] ;  /* 0x0000000014107984 */ /* 0x000e260000000800 */
[----:B0-----:R-:W-:-:S04]  /*0650*/  @!P1 ISETP.GE.AND P2, PT, R16, R15, PT ;  /* 0x0000000f1000920c */ /* 0x001fc80003f46270 */
[----:B------:R-:W-:-:S04]  /*0660*/  @!P1 ISETP.GE.OR P0, PT, R17, R14, !P2 ;  /* 0x0000000e1100920c */ /* 0x000fc80005706670 */
[----:B------:R-:W-:-:S09]  /*0670*/  SEL R4, R16, R15, P0 ;  /* 0x0000000f10047207 */ /* 0x000fd20000000000 */
[----:B------:R-:W-:Y:S01]  /*0680*/  @P0 LDS R16, [R20+0x4] ;  /* 0x0000040014100984 */ /* 0x000fe20000000800 */
[----:B------:R-:W-:Y:S02]  /*0690*/  @!P0 IMAD.MOV R6, RZ, RZ, R5 ;  /* 0x000000ffff068224 */ /* 0x000fe400078e0205 */
[----:B------:R-:W-:Y:S01]  /*06a0*/  VIADD R5, R17, 0x1 ;  /* 0x0000000111057836 */ /* 0x000fe20000000000 */
[----:B------:R-:W0:Y:S01]  /*06b0*/  @!P0 LDS R15, [R18+0x4] ;  /* 0x00000400120f8984 */ /* 0x000e220000000800 */
[----:B------:R-:W-:Y:S01]  /*06c0*/  @P0 IMAD.MOV R5, RZ, RZ, R17 ;  /* 0x000000ffff050224 */ /* 0x000fe200078e0211 */
[C---:B------:R-:W-:Y:S01]  /*06d0*/  ISETP.GE.AND P1, PT, R6.reuse, R13, PT ;  /* 0x0000000d0600720c */ /* 0x040fe20003f26270 */
[----:B------:R-:W-:Y:S01]  /*06e0*/  VIADD R17, R6, 0x1 ;  /* 0x0000000106117836 */ /* 0x000fe20000000000 */
[----:B------:R-:W-:Y:S01]  /*06f0*/  PLOP3.LUT P0, PT, PT, PT, PT, 0x8, 0x80 ;  /* 0x000000000080781c */ /* 0x000fe20003f0e170 */
[----:B------:R-:W-:-:S10]  /*0700*/  VIADD R19, R5, 0x1 ;  /* 0x0000000105137836 */ /* 0x000fd40000000000 */
[----:B0-----:R-:W-:-:S04]  /*0710*/  @!P1 ISETP.GE.AND P2, PT, R16, R15, PT ;  /* 0x0000000f1000920c */ /* 0x001fc80003f46270 */
[----:B------:R-:W-:-:S13]  /*0720*/  @!P1 ISETP.GE.OR P0, PT, R5, R14, !P2 ;  /* 0x0000000e0500920c */ /* 0x000fda0005706670 */
[----:B------:R-:W-:Y:S01]  /*0730*/  @P0 IMAD.MOV R19, RZ, RZ, R5 ;  /* 0x000000ffff130224 */ /* 0x000fe200078e0205 */
[----:B------:R-:W-:Y:S01]  /*0740*/  SEL R5, R16, R15, P0 ;  /* 0x0000000f10057207 */ /* 0x000fe20000000000 */
[----:B------:R-:W-:Y:S02]  /*0750*/  @!P0 IMAD.MOV R17, RZ, RZ, R6 ;  /* 0x000000ffff118224 */ /* 0x000fe400078e0206 */
[--C-:B------:R-:W-:Y:S02]  /*0760*/  @!P0 IMAD R6, R19, 0x4, R8.reuse ;  /* 0x0000000413068824 */ /* 0x100fe400078e0208 */
[C---:B------:R-:W-:Y:S01]  /*0770*/  @P0 IMAD R18, R17.reuse, 0x4, R8 ;  /* 0x0000000411120824 */ /* 0x040fe200078e0208 */
[C---:B------:R-:W-:Y:S01]  /*0780*/  ISETP.GE.AND P1, PT, R17.reuse, R13, PT ;  /* 0x0000000d1100720c */ /* 0x040fe20003f26270 */
[----:B------:R-:W-:Y:S01]  /*0790*/  VIADD R20, R17, 0x1 ;  /* 0x0000000111147836 */ /* 0x000fe20000000000 */
[----:B------:R-:W-:Y:S01]  /*07a0*/  @!P0 LDS R15, [R6] ;  /* 0x00000000060f8984 */ /* 0x000fe20000000800 */
[----:B------:R-:W-:-:S03]  /*07b0*/  VIADD R21, R19, 0x1 ;  /* 0x0000000113157836 */ /* 0x000fc60000000000 */
[----:B------:R-:W0:Y:S01]  /*07c0*/  @P0 LDS R16, [R18] ;  /* 0x0000000012100984 */ /* 0x000e220000000800 */
[----:B------:R-:W-:-:S06]  /*07d0*/  PLOP3.LUT P0, PT, PT, PT, PT, 0x8, 0x80 ;  /* 0x000000000080781c */ /* 0x000fcc0003f0e170 */
[----:B0-----:R-:W-:-:S04]  /*07e0*/  @!P1 ISETP.GE.AND P2, PT, R16, R15, PT ;  /* 0x0000000f1000920c */ /* 0x001fc80003f46270 */
[----:B------:R-:W-:Y:S02]  /*07f0*/  @!P1 ISETP.GE.OR P0, PT, R19, R14, !P2 ;  /* 0x0000000e1300920c */ /* 0x000fe40005706670 */
[----:B------:R-:W-:Y:S01]  /*0800*/  ISETP.GE.U32.AND P2, PT, R11, 0x9, PT ;  /* 0x000000090b00780c */ /* 0x000fe20003f46070 */
[----:B------:R-:W-:Y:S01]  /*0810*/  IMAD.MOV.U32 R11, RZ, RZ, R7 ;  /* 0x000000ffff0b7224 */ /* 0x000fe200078e0007 */
[----:B------:R-:W-:-:S09]  /*0820*/  SEL R6, R16, R15, P0 ;  /* 0x0000000f10067207 */ /* 0x000fd20000000000 */
[----:B------:R-:W-:Y:S02]  /*0830*/  @!P0 IMAD.MOV R20, RZ, RZ, R17 ;  /* 0x000000ffff148224 */ /* 0x000fe400078e0211 */
[----:B------:R-:W-:Y:S02]  /*0840*/  @P0 IMAD.MOV R21, RZ, RZ, R19 ;  /* 0x000000ffff150224 */ /* 0x000fe400078e0213 */
[C-C-:B------:R-:W-:Y:S02]  /*0850*/  @P0 IMAD R19, R20.reuse, 0x4, R8.reuse ;  /* 0x0000000414130824 */ /* 0x140fe400078e0208 */
[C---:B------:R-:W-:Y:S01]  /*0860*/  @!P0 IMAD R17, R21.reuse, 0x4, R8 ;  /* 0x0000000415118824 */ /* 0x040fe200078e0208 */
[----:B------:R-:W-:Y:S02]  /*0870*/  ISETP.GE.AND P1, PT, R21, R14, PT ;  /* 0x0000000e1500720c */ /* 0x000fe40003f26270 */
[----:B------:R-:W-:Y:S04]  /*0880*/  @P0 LDS R16, [R19] ;  /* 0x0000000013100984 */ /* 0x000fe80000000800 */
[----:B------:R-:W0:Y:S01]  /*0890*/  @!P0 LDS R15, [R17] ;  /* 0x00000000110f8984 */ /* 0x000e220000000800 */
[----:B------:R-:W-:-:S06]  /*08a0*/  ISETP.GE.AND P0, PT, R20, R13, PT ;  /* 0x0000000d1400720c */ /* 0x000fcc0003f06270 */
[----:B0-----:R-:W-:-:S04]  /*08b0*/  @!P1 VIMNMX R16, PT, PT, R16, R15, PT ;  /* 0x0000000f10109248 */ /* 0x001fc80003fe0100 */
[----:B------:R-:W-:Y:S01]  /*08c0*/  SEL R7, R16, R15, !P0 ;  /* 0x0000000f10077207 */ /* 0x000fe20004000000 */
[----:B------:R-:W-:Y:S06]  /*08d0*/  @!P2 BRA `(.L_x_6) ;  /* 0xfffffff80080a947 */ /* 0x000fec000383ffff */
[----:B------:R-:W-:Y:S05]  /*08e0*/  BSYNC B0 ;  /* 0x0000000000007941 */ /* 0x000fea0003800000 */
.L_x_1:
[----:B------:R-:W0:Y:S02]  /*08f0*/  LDCU.64 UR6, c[0x0][0x388] ;  /* 0x00007100ff0677ac */ /* 0x000e240008000a00 */
[----:B0-----:R-:W-:-:S04]  /*0900*/  LEA R8, P0, R2, UR6, 0x2 ;  /* 0x0000000602087c11 */ /* 0x001fc8000f8010ff */
[----:B------:R-:W-:-:S03]  /*0910*/  LEA.HI.X R9, R2, UR7, R3, 0x2, P0 ;  /* 0x0000000702097c11 */ /* 0x000fc600080f1403 */
[----:B------:R-:W-:-:S05]  /*0920*/  IMAD.WIDE.U32 R10, R10, 0x10, R8 ;  /* 0x000000100a0a7825 */ /* 0x000fca00078e0008 */
[----:B------:R-:W-:Y:S01]  /*0930*/  STG.E.128 desc[UR4][R10.64], R4 ;  /* 0x000000040a007986 */ /* 0x000fe2000c101d04 */
[----:B------:R-:W-:Y:S05]  /*0940*/  EXIT ;  /* 0x000000000000794d */ /* 0x000fea0003800000 */
.L_x_2:
[----:B------:R-:W-:Y:S01]  /*0950*/  BSSY B1, `(.L_x_7) ;  /* 0x0000004000017945 */ /* 0x000fe20003800000 */
[----:B------:R-:W-:Y:S05]  /*0960*/  WARPSYNC.COLLECTIVE R9, `(.L_x_8) ;  /* 0x0000000009087348 */ /* 0x000fea0003c00000 */
[----:B------:R-:W-:Y:S01]  /*0970*/  NOP ;  /* 0x0000000000007918 */ /* 0x000fe20000000000 */
[----:B------:R-:W-:Y:S05]  /*0980*/  ENDCOLLECTIVE ;  /* 0x000000000000791b */ /* 0x000fea0003800000 */
.L_x_8:
[----:B------:R-:W-:Y:S05]  /*0990*/  BSYNC B1 ;  /* 0x0000000000017941 */ /* 0x000fea0003800000 */
.L_x_7:
[----:B------:R0:W-:Y:S01]  /*09a0*/  STS [R12], R4 ;  /* 0x000000040c007388 */ /* 0x0001e20000000800 */
[----:B------:R-:W-:Y:S01]  /*09b0*/  BSSY B1, `(.L_x_9) ;  /* 0x0000008000017945 */ /* 0x000fe20003800000 */
[----:B------:R-:W-:Y:S02]  /*09c0*/  VIADD R13, R11, 0xffffffff ;  /* 0xffffffff0b0d7836 */ /* 0x000fe40000000000 */
[----:B------:R0:W-:Y:S04]  /*09d0*/  STS [R12+0x4], R5 ;  /* 0x000004050c007388 */ /* 0x0001e80000000800 */
[----:B------:R0:W-:Y:S04]  /*09e0*/  STS [R12+0x8], R6 ;  /* 0x000008060c007388 */ /* 0x0001e80000000800 */
[----:B------:R0:W-:Y:S02]  /*09f0*/  STS [R12+0xc], R7 ;  /* 0x00000c070c007388 */ /* 0x0001e40000000800 */
[----:B0-----:R-:W-:Y:S05]  /*0a00*/  WARPSYNC.COLLECTIVE R9, `(.L_x_10) ;  /* 0x0000000009087348 */ /* 0x001fea0003c00000 */
[----:B------:R-:W-:Y:S01]  /*0a10*/  NOP ;  /* 0x0000000000007918 */ /* 0x000fe20000000000 */
[----:B0-----:R-:W-:Y:S05]  /*0a20*/  ENDCOLLECTIVE ;  /* 0x000000000000791b */ /* 0x001fea0003800000 */
.L_x_10:
[----:B------:R-:W-:Y:S05]  /*0a30*/  BSYNC B1 ;  /* 0x0000000000017941 */ /* 0x000fea0003800000 */
.L_x_9:
[----:B------:R-:W-:Y:S05]  /*0a40*/  BRA `(.L_x_11) ;  /* 0xfffffff800547947 */ /* 0x000fea000383ffff */
.L_x_12:
        /* <DEDUP_REMOVED lines=11> */
.L_x_14:


//--------------------- .nv.shared.reserved.0     --------------------------
	.section	.nv.shared.reserved.0,"aw",@nobits
	.weak		__nv_reservedSMEM_offset_0_alias
	.size		__nv_reservedSMEM_offset_0_alias, 0, 64
	.other		__nv_reservedSMEM_offset_0_alias,@"STO_CUDA_RESERVED_SHARED STV_DEFAULT"
__nv_reservedSMEM_offset_0_alias:
	.zero		0
	.zero		64


//--------------------- .nv.global                --------------------------
	.section	.nv.global,"aw",@nobits
.nv.global:
	.type		_ZN34_INTERNAL_e6c04d47_4_k_cu_6cb523ec6thrust24THRUST_300001_SM_1000_NS12placeholders2_5E,@object
	.size		_ZN34_INTERNAL_e6c04d47_4_k_cu_6cb523ec6thrust24THRUST_300001_SM_1000_NS12placeholders2_5E,(_ZN34_INTERNAL_e6c04d47_4_k_cu_6cb523ec4cuda3std3__45__cpo6cbeginE - _ZN34_INTERNAL_e6c04d47_4_k_cu_6cb523ec6thrust24THRUST_300001_SM_1000_NS12placeholders2_5E)
_ZN34_INTERNAL_e6c04d47_4_k_cu_6cb523ec6thrust24THRUST_300001_SM_1000_NS12placeholders2_5E:
	.zero		1
	.type		_ZN34_INTERNAL_e6c04d47_4_k_cu_6cb523ec4cuda3std3__45__cpo6cbeginE,@object
	.size		_ZN34_INTERNAL_e6c04d47_4_k_cu_6cb523ec4cuda3std3__45__cpo6cbeginE,(_ZN34_INTERNAL_e6c04d47_4_k_cu_6cb523ec4cuda3std6ranges3__45__cpo6cbeginE - _ZN34_INTERNAL_e6c04d47_4_k_cu_6cb523ec4cuda3std3__45__cpo6cbeginE)
_ZN34_INTERNAL_e6c04d47_4_k_cu_6cb523ec4cuda3std3__45__cpo6cbeginE:
	.zero		1
	.type		_ZN34_INTERNAL_e6c04d47_4_k_cu_6cb523ec4cuda3std6ranges3__45__cpo6cbeginE,@object
	.size		_ZN34_INTERNAL_e6c04d47_4_k_cu_6cb523ec4cuda3std6ranges3__45__cpo6cbeginE,(_ZN34_INTERNAL_e6c04d47_4_k_cu_6cb523ec4cuda3std3__48in_placeE - _ZN34_INTERNAL_e6c04d47_4_k_cu_6cb523ec4cuda3std6ranges3__45__cpo6cbeginE)
_ZN34_INTERNAL_e6c04d47_4_k_cu_6cb523ec4cuda3std6ranges3__45__cpo6cbeginE:
	.zero		1
	.type		_ZN34_INTERNAL_e6c04d47_4_k_cu_6cb523ec4cuda3std3__48in_placeE,@object
	.size		_ZN34_INTERNAL_e6c04d47_4_k_cu_6cb523ec4cuda3std3__48in_placeE,(_ZN34_INTERNAL_e6c04d47_4_k_cu_6cb523ec4cuda3std6ranges3__45__cpo4sizeE - _ZN34_INTERNAL_e6c04d47_4_k_cu_6cb523ec4cuda3std3__48in_placeE)
_ZN34_INTERNAL_e6c04d47_4_k_cu_6cb523ec4cuda3std3__48in_placeE:
	.zero		1
	.type		_ZN34_INTERNAL_e6c04d47_4_k_cu_6cb523ec4cuda3std6ranges3__45__cpo4sizeE,@object
	.size		_ZN34_INTERNAL_e6c04d47_4_k_cu_6cb523ec4cuda3std6ranges3__45__cpo4sizeE,(_ZN34_INTERNAL_e6c04d47_4_k_cu_6cb523ec6thrust24THRUST_300001_SM_1000_NS12placeholders2_9E - _ZN34_INTERNAL_e6c04d47_4_k_cu_6cb523ec4cuda3std6ranges3__45__cpo4sizeE)
_ZN34_INTERNAL_e6c04d47_4_k_cu_6cb523ec4cuda3std6ranges3__45__cpo4sizeE:
	.zero		1
	.type		_ZN34_INTERNAL_e6c04d47_4_k_cu_6cb523ec6thrust24THRUST_300001_SM_1000_NS12placeholders2_9E,@object
	.size		_ZN34_INTERNAL_e6c04d47_4_k_cu_6cb523ec6thrust24THRUST_300001_SM_1000_NS12placeholders2_9E,(_ZN34_INTERNAL_e6c04d47_4_k_cu_6cb523ec4cuda3std3__45__cpo7crbeginE - _ZN34_INTERNAL_e6c04d47_4_k_cu_6cb523ec6thrust24THRUST_300001_SM_1000_NS12placeholders2_9E)
_ZN34_INTERNAL_e6c04d47_4_k_cu_6cb523ec6thrust24THRUST_300001_SM_1000_NS12placeholders2_9E:
	.zero		1
	.type		_ZN34_INTERNAL_e6c04d47_4_k_cu_6cb523ec4cuda3std3__45__cpo7crbeginE,@object
	.size		_ZN34_INTERNAL_e6c04d47_4_k_cu_6cb523ec4cuda3std3__45__cpo7crbeginE,(_ZN34_INTERNAL_e6c04d47_4_k_cu_6cb523ec4cuda3std6ranges3__45__cpo4nextE - _ZN34_INTERNAL_e6c04d47_4_k_cu_6cb523ec4cuda3std3__45__cpo7crbeginE)
_ZN34_INTERNAL_e6c04d47_4_k_cu_6cb523ec4cuda3std3__45__cpo7crbeginE:
	.zero		1
	.type		_ZN34_INTERNAL_e6c04d47_4_k_cu_6cb523ec4cuda3std6ranges3__45__cpo4nextE,@object
	.size		_ZN34_INTERNAL_e6c04d47_4_k_cu_6cb523ec4cuda3std6ranges3__45__cpo4nextE,(_ZN34_INTERNAL_e6c04d47_4_k_cu_6cb523ec4cuda3std6ranges3__45__cpo4swapE - _ZN34_INTERNAL_e6c04d47_4_k_cu_6cb523ec4cuda3std6ranges3__45__cpo4nextE)
_ZN34_INTERNAL_e6c04d47_4_k_cu_6cb523ec4cuda3std6ranges3__45__cpo4nextE:
	.zero		1
	.type		_ZN34_INTERNAL_e6c04d47_4_k_cu_6cb523ec4cuda3std6ranges3__45__cpo4swapE,@object
	.size		_ZN34_INTERNAL_e6c04d47_4_k_cu_6cb523ec4cuda3std6ranges3__45__cpo4swapE,(_ZN34_INTERNAL_e6c04d47_4_k_cu_6cb523ec6thrust24THRUST_300001_SM_1000_NS12placeholders2_1E - _ZN34_INTERNAL_e6c04d47_4_k_cu_6cb523ec4cuda3std6ranges3__45__cpo4swapE)
_ZN34_INTERNAL_e6c04d47_4_k_cu_6cb523ec4cuda3std6ranges3__45__cpo4swapE:
	.zero		1
	.type		_ZN34_INTERNAL_e6c04d47_4_k_cu_6cb523ec6thrust24THRUST_300001_SM_1000_NS12placeholders2_1E,@object
	.size		_ZN34_INTERNAL_e6c04d47_4_k_cu_6cb523ec6thrust24THRUST_300001_SM_1000_NS12placeholders2_1E,(_ZN34_INTERNAL_e6c04d47_4_k_cu_6cb523ec6thrust24THRUST_300001_SM_1000_NS12placeholders2_3E - _ZN34_INTERNAL_e6c04d47_4_k_cu_6cb523ec6thrust24THRUST_300001_SM_1000_NS12placeholders2_1E)
_ZN34_INTERNAL_e6c04d47_4_k_cu_6cb523ec6thrust24THRUST_300001_SM_1000_NS12placeholders2_1E:
	.zero		1
	.type		_ZN34_INTERNAL_e6c04d47_4_k_cu_6cb523ec6thrust24THRUST_300001_SM_1000_NS12placeholders2_3E,@object
	.size		_ZN34_INTERNAL_e6c04d47_4_k_cu_6cb523ec6thrust24THRUST_300001_SM_1000_NS12placeholders2_3E,(_ZN34_INTERNAL_e6c04d47_4_k_cu_6cb523ec4cuda3std3__45__cpo5beginE - _ZN34_INTERNAL_e6c04d47_4_k_cu_6cb523ec6thrust24THRUST_300001_SM_1000_NS12placeholders2_3E)
_ZN34_INTERNAL_e6c04d47_4_k_cu_6cb523ec6thrust24THRUST_300001_SM_1000_NS12placeholders2_3E:
	.zero		1
	.type		_ZN34_INTERNAL_e6c04d47_4_k_cu_6cb523ec4cuda3std3__45__cpo5beginE,@object
	.size		_ZN34_INTERNAL_e6c04d47_4_k_cu_6cb523ec4cuda3std3__45__cpo5beginE,(_ZN34_INTERNAL_e6c04d47_4_k_cu_6cb523ec4cuda3std6ranges3__45__cpo5beginE - _ZN34_INTERNAL_e6c04d47_4_k_cu_6cb523ec4cuda3std3__45__cpo5beginE)
_ZN34_INTERNAL_e6c04d47_4_k_cu_6cb523ec4cuda3std3__45__cpo5beginE:
	.zero		1
	.type		_ZN34_INTERNAL_e6c04d47_4_k_cu_6cb523ec4cuda3std6ranges3__45__cpo5beginE,@object
	.size		_ZN34_INTERNAL_e6c04d47_4_k_cu_6cb523ec4cuda3std6ranges3__45__cpo5beginE,(_ZN34_INTERNAL_e6c04d47_4_k_cu_6cb523ec4cuda3std3__436_GLOBAL__N__e6c04d47_4_k_cu_6cb523ec6ignoreE - _ZN34_INTERNAL_e6c04d47_4_k_cu_6cb523ec4cuda3std6ranges3__45__cpo5beginE)
_ZN34_INTERNAL_e6c04d47_4_k_cu_6cb523ec4cuda3std6ranges3__45__cpo5beginE:
	.zero		1
	.type		_ZN34_INTERNAL_e6c04d47_4_k_cu_6cb523ec4cuda3std3__436_GLOBAL__N__e6c04d47_4_k_cu_6cb523ec6ignoreE,@object
	.size		_ZN34_INTERNAL_e6c04d47_4_k_cu_6cb523ec4cuda3std3__436_GLOBAL__N__e6c04d47_4_k_cu_6cb523ec6ignoreE,(_ZN34_INTERNAL_e6c04d47_4_k_cu_6cb523ec4cuda3std6ranges3__45__cpo4dataE - _ZN34_INTERNAL_e6c04d47_4_k_cu_6cb523ec4cuda3std3__436_GLOBAL__N__e6c04d47_4_k_cu_6cb523ec6ignoreE)
_ZN34_INTERNAL_e6c04d47_4_k_cu_6cb523ec4cuda3std3__436_GLOBAL__N__e6c04d47_4_k_cu_6cb523ec6ignoreE:
	.zero		1
	.type		_ZN34_INTERNAL_e6c04d47_4_k_cu_6cb523ec4cuda3std6ranges3__45__cpo4dataE,@object
	.size		_ZN34_INTERNAL_e6c04d47_4_k_cu_6cb523ec4cuda3std6ranges3__45__cpo4dataE,(_ZN34_INTERNAL_e6c04d47_4_k_cu_6cb523ec6thrust24THRUST_300001_SM_1000_NS12placeholders2_7E - _ZN34_INTERNAL_e6c04d47_4_k_cu_6cb523ec4cuda3std6ranges3__45__cpo4dataE)
_ZN34_INTERNAL_e6c04d47_4_k_cu_6cb523ec4cuda3std6ranges3__45__cpo4dataE:
	.zero		1
	.type		_ZN34_INTERNAL_e6c04d47_4_k_cu_6cb523ec6thrust24THRUST_300001_SM_1000_NS12placeholders2_7E,@object
	.size		_ZN34_INTERNAL_e6c04d47_4_k_cu_6cb523ec6thrust24THRUST_300001_SM_1000_NS12placeholders2_7E,(_ZN34_INTERNAL_e6c04d47_4_k_cu_6cb523ec4cuda3std3__45__cpo6rbeginE - _ZN34_INTERNAL_e6c04d47_4_k_cu_6cb523ec6thrust24THRUST_300001_SM_1000_NS12placeholders2_7E)
_ZN34_INTERNAL_e6c04d47_4_k_cu_6cb523ec6thrust24THRUST_300001_SM_1000_NS12placeholders2_7E:
	.zero		1
	.type		_ZN34_INTERNAL_e6c04d47_4_k_cu_6cb523ec4cuda3std3__45__cpo6rbeginE,@object
	.size		_ZN34_INTERNAL_e6c04d47_4_k_cu_6cb523ec4cuda3std3__45__cpo6rbeginE,(_ZN34_INTERNAL_e6c04d47_4_k_cu_6cb523ec4cuda3std6ranges3__45__cpo7advanceE - _ZN34_INTERNAL_e6c04d47_4_k_cu_6cb523ec4cuda3std3__45__cpo6rbeginE)
_ZN34_INTERNAL_e6c04d47_4_k_cu_6cb523ec4cuda3std3__45__cpo6rbeginE:
	.zero		1
	.type		_ZN34_INTERNAL_e6c04d47_4_k_cu_6cb523ec4cuda3std6ranges3__45__cpo7advanceE,@object
	.size		_ZN34_INTERNAL_e6c04d47_4_k_cu_6cb523ec4cuda3std6ranges3__45__cpo7advanceE,(_ZN34_INTERNAL_e6c04d47_4_k_cu_6cb523ec4cuda3std3__47nulloptE - _ZN34_INTERNAL_e6c04d47_4_k_cu_6cb523ec4cuda3std6ranges3__45__cpo7advanceE)
_ZN34_INTERNAL_e6c04d47_4_k_cu_6cb523ec4cuda3std6ranges3__45__cpo7advanceE:
	.zero		1
	.type		_ZN34_INTERNAL_e6c04d47_4_k_cu_6cb523ec4cuda3std3__47nulloptE,@object
	.size		_ZN34_INTERNAL_e6c04d47_4_k_cu_6cb523ec4cuda3std3__47nulloptE,(_ZN34_INTERNAL_e6c04d47_4_k_cu_6cb523ec4cuda3std6ranges3__45__cpo8distanceE - _ZN34_INTERNAL_e6c04d47_4_k_cu_6cb523ec4cuda3std3__47nulloptE)
_ZN34_INTERNAL_e6c04d47_4_k_cu_6cb523ec4cuda3std3__47nulloptE:
	.zero		1
	.type		_ZN34_INTERNAL_e6c04d47_4_k_cu_6cb523ec4cuda3std6ranges3__45__cpo8distanceE,@object
	.size		_ZN34_INTERNAL_e6c04d47_4_k_cu_6cb523ec4cuda3std6ranges3__45__cpo8distanceE,(_ZN34_INTERNAL_e6c04d47_4_k_cu_6cb523ec6thrust24THRUST_300001_SM_1000_NS12placeholders2_6E - _ZN34_INTERNAL_e6c04d47_4_k_cu_6cb523ec4cuda3std6ranges3__45__cpo8distanceE)
_ZN34_INTERNAL_e6c04d47_4_k_cu_6cb523ec4cuda3std6ranges3__45__cpo8distanceE:
	.zero		1
	.type		_ZN34_INTERNAL_e6c04d47_4_k_cu_6cb523ec6thrust24THRUST_300001_SM_1000_NS12placeholders2_6E,@object
	.size		_ZN34_INTERNAL_e6c04d47_4_k_cu_6cb523ec6thrust24THRUST_300001_SM_1000_NS12placeholders2_6E,(_ZN34_INTERNAL_e6c04d47_4_k_cu_6cb523ec4cuda3std3__45__cpo4cendE - _ZN34_INTERNAL_e6c04d47_4_k_cu_6cb523ec6thrust24THRUST_300001_SM_1000_NS12placeholders2_6E)
_ZN34_INTERNAL_e6c04d47_4_k_cu_6cb523ec6thrust24THRUST_300001_SM_1000_NS12placeholders2_6E:
	.zero		1
	.type		_ZN34_INTERNAL_e6c04d47_4_k_cu_6cb523ec4cuda3std3__45__cpo4cendE,@object
	.size		_ZN34_INTERNAL_e6c04d47_4_k_cu_6cb523ec4cuda3std3__45__cpo4cendE,(_ZN34_INTERNAL_e6c04d47_4_k_cu_6cb523ec4cuda3std6ranges3__45__cpo4cendE - _ZN34_INTERNAL_e6c04d47_4_k_cu_6cb523ec4cuda3std3__45__cpo4cendE)
_ZN34_INTERNAL_e6c04d47_4_k_cu_6cb523ec4cuda3std3__45__cpo4cendE:
	.zero		1
	.type		_ZN34_INTERNAL_e6c04d47_4_k_cu_6cb523ec4cuda3std6ranges3__45__cpo4cendE,@object
	.size		_ZN34_INTERNAL_e6c04d47_4_k_cu_6cb523ec4cuda3std6ranges3__45__cpo4cendE,(_ZN34_INTERNAL_e6c04d47_4_k_cu_6cb523ec4cuda3std3__420unreachable_sentinelE - _ZN34_INTERNAL_e6c04d47_4_k_cu_6cb523ec4cuda3std6ranges3__45__cpo4cendE)
_ZN34_INTERNAL_e6c04d47_4_k_cu_6cb523ec4cuda3std6ranges3__45__cpo4cendE:
	.zero		1
	.type		_ZN34_INTERNAL_e6c04d47_4_k_cu_6cb523ec4cuda3std3__420unreachable_sentinelE,@object
	.size		_ZN34_INTERNAL_e6c04d47_4_k_cu_6cb523ec4cuda3std3__420unreachable_sentinelE,(_ZN34_INTERNAL_e6c04d47_4_k_cu_6cb523ec4cuda3std6ranges3__45__cpo5ssizeE - _ZN34_INTERNAL_e6c04d47_4_k_cu_6cb523ec4cuda3std3__420unreachable_sentinelE)
_ZN34_INTERNAL_e6c04d47_4_k_cu_6cb523ec4cuda3std3__420unreachable_sentinelE:
	.zero		1
	.type		_ZN34_INTERNAL_e6c04d47_4_k_cu_6cb523ec4cuda3std6ranges3__45__cpo5ssizeE,@object
	.size		_ZN34_INTERNAL_e6c04d47_4_k_cu_6cb523ec4cuda3std6ranges3__45__cpo5ssizeE,(_ZN34_INTERNAL_e6c04d47_4_k_cu_6cb523ec6thrust24THRUST_300001_SM_1000_NS12placeholders3_10E - _ZN34_INTERNAL_e6c04d47_4_k_cu_6cb523ec4cuda3std6ranges3__45__cpo5ssizeE)
_ZN34_INTERNAL_e6c04d47_4_k_cu_6cb523ec4cuda3std6ranges3__45__cpo5ssizeE:
	.zero		1
	.type		_ZN34_INTERNAL_e6c04d47_4_k_cu_6cb523ec6thrust24THRUST_300001_SM_1000_NS12placeholders3_10E,@object
	.size		_ZN34_INTERNAL_e6c04d47_4_k_cu_6cb523ec6thrust24THRUST_300001_SM_1000_NS12placeholders3_10E,(_ZN34_INTERNAL_e6c04d47_4_k_cu_6cb523ec4cuda3std3__45__cpo5crendE - _ZN34_INTERNAL_e6c04d47_4_k_cu_6cb523ec6thrust24THRUST_300001_SM_1000_NS12placeholders3_10E)
_ZN34_INTERNAL_e6c04d47_4_k_cu_6cb523ec6thrust24THRUST_300001_SM_1000_NS12placeholders3_10E:
	.zero		1
	.type		_ZN34_INTERNAL_e6c04d47_4_k_cu_6cb523ec4cuda3std3__45__cpo5crendE,@object
	.size		_ZN34_INTERNAL_e6c04d47_4_k_cu_6cb523ec4cuda3std3__45__cpo5crendE,(_ZN34_INTERNAL_e6c04d47_4_k_cu_6cb523ec4cuda3std6ranges3__45__cpo4prevE - _ZN34_INTERNAL_e6c04d47_4_k_cu_6cb523ec4cuda3std3__45__cpo5crendE)
_ZN34_INTERNAL_e6c04d47_4_k_cu_6cb523ec4cuda3std3__45__cpo5crendE:
	.zero		1
	.type		_ZN34_INTERNAL_e6c04d47_4_k_cu_6cb523ec4cuda3std6ranges3__45__cpo4prevE,@object
	.size		_ZN34_INTERNAL_e6c04d47_4_k_cu_6cb523ec4cuda3std6ranges3__45__cpo4prevE,(_ZN34_INTERNAL_e6c04d47_4_k_cu_6cb523ec4cuda3std6ranges3__45__cpo9iter_moveE - _ZN34_INTERNAL_e6c04d47_4_k_cu_6cb523ec4cuda3std6ranges3__45__cpo4prevE)
_ZN34_INTERNAL_e6c04d47_4_k_cu_6cb523ec4cuda3std6ranges3__45__cpo4prevE:
	.zero		1
	.type		_ZN34_INTERNAL_e6c04d47_4_k_cu_6cb523ec4cuda3std6ranges3__45__cpo9iter_moveE,@object
	.size		_ZN34_INTERNAL_e6c04d47_4_k_cu_6cb523ec4cuda3std6ranges3__45__cpo9iter_moveE,(_ZN34_INTERNAL_e6c04d47_4_k_cu_6cb523ec6thrust24THRUST_300001_SM_1000_NS12placeholders2_2E - _ZN34_INTERNAL_e6c04d47_4_k_cu_6cb523ec4cuda3std6ranges3__45__cpo9iter_moveE)
_ZN34_INTERNAL_e6c04d47_4_k_cu_6cb523ec4cuda3std6ranges3__45__cpo9iter_moveE:
	.zero		1
	.type		_ZN34_INTERNAL_e6c04d47_4_k_cu_6cb523ec6thrust24THRUST_300001_SM_1000_NS12placeholders2_2E,@object
	.size		_ZN34_INTERNAL_e6c04d47_4_k_cu_6cb523ec6thrust24THRUST_300001_SM_1000_NS12placeholders2_2E,(_ZN34_INTERNAL_e6c04d47_4_k_cu_6cb523ec6thrust24THRUST_300001_SM_1000_NS12placeholders2_4E - _ZN34_INTERNAL_e6c04d47_4_k_cu_6cb523ec6thrust24THRUST_300001_SM_1000_NS12placeholders2_2E)
_ZN34_INTERNAL_e6c04d47_4_k_cu_6cb523ec6thrust24THRUST_300001_SM_1000_NS12placeholders2_2E:
	.zero		1
	.type		_ZN34_INTERNAL_e6c04d47_4_k_cu_6cb523ec6thrust24THRUST_300001_SM_1000_NS12placeholders2_4E,@object
	.size		_ZN34_INTERNAL_e6c04d47_4_k_cu_6cb523ec6thrust24THRUST_300001_SM_1000_NS12placeholders2_4E,(_ZN34_INTERNAL_e6c04d47_4_k_cu_6cb523ec4cuda3std3__45__cpo3endE - _ZN34_INTERNAL_e6c04d47_4_k_cu_6cb523ec6thrust24THRUST_300001_SM_1000_NS12placeholders2_4E)
_ZN34_INTERNAL_e6c04d47_4_k_cu_6cb523ec6thrust24THRUST_300001_SM_1000_NS12placeholders2_4E:
	.zero		1
	.type		_ZN34_INTERNAL_e6c04d47_4_k_cu_6cb523ec4cuda3std3__45__cpo3endE,@object
	.size		_ZN34_INTERNAL_e6c04d47_4_k_cu_6cb523ec4cuda3std3__45__cpo3endE,(_ZN34_INTERNAL_e6c04d47_4_k_cu_6cb523ec4cuda3std6ranges3__45__cpo3endE - _ZN34_INTERNAL_e6c04d47_4_k_cu_6cb523ec4cuda3std3__45__cpo3endE)
_ZN34_INTERNAL_e6c04d47_4_k_cu_6cb523ec4cuda3std3__45__cpo3endE:
	.zero		1
	.type		_ZN34_INTERNAL_e6c04d47_4_k_cu_6cb523ec4cuda3std6ranges3__45__cpo3endE,@object
	.size		_ZN34_INTERNAL_e6c04d47_4_k_cu_6cb523ec4cuda3std6ranges3__45__cpo3endE,(_ZN34_INTERNAL_e6c04d47_4_k_cu_6cb523ec4cuda3std3__419piecewise_constructE - _ZN34_INTERNAL_e6c04d47_4_k_cu_6cb523ec4cuda3std6ranges3__45__cpo3endE)
_ZN34_INTERNAL_e6c04d47_4_k_cu_6cb523ec4cuda3std6ranges3__45__cpo3endE:
	.zero		1
	.type		_ZN34_INTERNAL_e6c04d47_4_k_cu_6cb523ec4cuda3std3__419piecewise_constructE,@object
	.size		_ZN34_INTERNAL_e6c04d47_4_k_cu_6cb523ec4cuda3std3__419piecewise_constructE,(_ZN34_INTERNAL_e6c04d47_4_k_cu_6cb523ec4cuda3std6ranges3__45__cpo5cdataE - _ZN34_INTERNAL_e6c04d47_4_k_cu_6cb523ec4cuda3std3__419piecewise_constructE)
_ZN34_INTERNAL_e6c04d47_4_k_cu_6cb523ec4cuda3std3__419piecewise_constructE:
	.zero		1
	.type		_ZN34_INTERNAL_e6c04d47_4_k_cu_6cb523ec4cuda3std6ranges3__45__cpo5cdataE,@object
	.size		_ZN34_INTERNAL_e6c04d47_4_k_cu_6cb523ec4cuda3std6ranges3__45__cpo5cdataE,(_ZN34_INTERNAL_e6c04d47_4_k_cu_6cb523ec6thrust24THRUST_300001_SM_1000_NS12placeholders2_8E - _ZN34_INTERNAL_e6c04d47_4_k_cu_6cb523ec4cuda3std6ranges3__45__cpo5cdataE)
_ZN34_INTERNAL_e6c04d47_4_k_cu_6cb523ec4cuda3std6ranges3__45__cpo5cdataE:
	.zero		1
	.type		_ZN34_INTERNAL_e6c04d47_4_k_cu_6cb523ec6thrust24THRUST_300001_SM_1000_NS12placeholders2_8E,@object
	.size		_ZN34_INTERNAL_e6c04d47_4_k_cu_6cb523ec6thrust24THRUST_300001_SM_1000_NS12placeholders2_8E,(_ZN34_INTERNAL_e6c04d47_4_k_cu_6cb523ec4cuda3std3__45__cpo4rendE - _ZN34_INTERNAL_e6c04d47_4_k_cu_6cb523ec6thrust24THRUST_300001_SM_1000_NS12placeholders2_8E)
_ZN34_INTERNAL_e6c04d47_4_k_cu_6cb523ec6thrust24THRUST_300001_SM_1000_NS12placeholders2_8E:
	.zero		1
	.type		_ZN34_INTERNAL_e6c04d47_4_k_cu_6cb523ec4cuda3std3__45__cpo4rendE,@object
	.size		_ZN34_INTERNAL_e6c04d47_4_k_cu_6cb523ec4cuda3std3__45__cpo4rendE,(_ZN34_INTERNAL_e6c04d47_4_k_cu_6cb523ec4cuda3std6ranges3__45__cpo9iter_swapE - _ZN34_INTERNAL_e6c04d47_4_k_cu_6cb523ec4cuda3std3__45__cpo4rendE)
_ZN34_INTERNAL_e6c04d47_4_k_cu_6cb523ec4cuda3std3__45__cpo4rendE:
	.zero		1
	.type		_ZN34_INTERNAL_e6c04d47_4_k_cu_6cb523ec4cuda3std6ranges3__45__cpo9iter_swapE,@object
	.size		_ZN34_INTERNAL_e6c04d47_4_k_cu_6cb523ec4cuda3std6ranges3__45__cpo9iter_swapE,(_ZN34_INTERNAL_e6c04d47_4_k_cu_6cb523ec4cuda3std3__48unexpectE - _ZN34_INTERNAL_e6c04d47_4_k_cu_6cb523ec4cuda3std6ranges3__45__cpo9iter_swapE)
_ZN34_INTERNAL_e6c04d47_4_k_cu_6cb523ec4cuda3std6ranges3__45__cpo9iter_swapE:
	.zero		1
	.type		_ZN34_INTERNAL_e6c04d47_4_k_cu_6cb523ec4cuda3std3__48unexpectE,@object
	.size		_ZN34_INTERNAL_e6c04d47_4_k_cu_6cb523ec4cuda3std3__48unexpectE,(_ZN34_INTERNAL_e6c04d47_4_k_cu_6cb523ec6thrust24THRUST_300001_SM_1000_NS6system6detail10sequential3seqE - _ZN34_INTERNAL_e6c04d47_4_k_cu_6cb523ec4cuda3std3__48unexpectE)
_ZN34_INTERNAL_e6c04d47_4_k_cu_6cb523ec4cuda3std3__48unexpectE:
	.zero		1
	.type		_ZN34_INTERNAL_e6c04d47_4_k_cu_6cb523ec6thrust24THRUST_300001_SM_1000_NS6system6detail10sequential3seqE,@object
	.size		_ZN34_INTERNAL_e6c04d47_4_k_cu_6cb523ec6thrust24THRUST_300001_SM_1000_NS6system6detail10sequential3seqE,(.L_29 - _ZN34_INTERNAL_e6c04d47_4_k_cu_6cb523ec6thrust24THRUST_300001_SM_1000_NS6system6detail10sequential3seqE)
_ZN34_INTERNAL_e6c04d47_4_k_cu_6cb523ec6thrust24THRUST_300001_SM_1000_NS6system6detail10sequential3seqE:
	.zero		1
.L_29:


//--------------------- .nv.shared._Z8warpSortPiS_ --------------------------
	.section	.nv.shared._Z8warpSortPiS_,"aw",@nobits
	.sectionflags	@""
	.align	4
.nv.shared._Z8warpSortPiS_:
	.zero		1544


//--------------------- .nv.constant0._ZN3cub18CUB_300001_SM_10006detail11EmptyKernelIvEEvv --------------------------
	.section	.nv.constant0._ZN3cub18CUB_300001_SM_10006detail11EmptyKernelIvEEvv,"a",@progbits
	.sectionflags	@""
	.align	4
.nv.constant0._ZN3cub18CUB_300001_SM_10006detail11EmptyKernelIvEEvv:
	.zero		896


//--------------------- .nv.constant0._Z8warpSortPiS_ --------------------------
	.section	.nv.constant0._Z8warpSortPiS_,"a",@progbits
	.sectionflags	@""
	.align	4
.nv.constant0._Z8warpSortPiS_:
	.zero		912


//--------------------- SYMBOLS --------------------------

	.type		.nv.reservedSmem.offset0,@object
	.size		.nv.reservedSmem.offset0,0x4
	.type		.nv.reservedSmem.cap,@object
	.size		.nv.reservedSmem.cap,0x4
